	.headerflags	@"EF_CUDA_TEXMODE_UNIFIED EF_CUDA_64BIT_ADDRESS EF_CUDA_SM80 EF_CUDA_VIRTUAL_SM(EF_CUDA_SM80)"
	.elftype	@"ET_EXEC"


//--------------------- .nv.info                  --------------------------
	.section	.nv.info,"",@"SHT_CUDA_INFO"
	.align	4


	//----- nvinfo : EIATTR_REGCOUNT
	.align		4
        /*0000*/ 	.byte	0x04, 0x2f
        /*0002*/ 	.short	(.L_1 - .L_0)
	.align		4
.L_0:
        /*0004*/ 	.word	index@(matmul_kernel_01234567891011)
        /*0008*/ 	.word	0x000000ff


	//----- nvinfo : EIATTR_MAX_STACK_SIZE
	.align		4
.L_1:
        /*000c*/ 	.byte	0x04, 0x23
        /*000e*/ 	.short	(.L_3 - .L_2)
	.align		4
.L_2:
        /*0010*/ 	.word	index@(matmul_kernel_01234567891011)
        /*0014*/ 	.word	0x00000000


	//----- nvinfo : EIATTR_MIN_STACK_SIZE
	.align		4
.L_3:
        /*0018*/ 	.byte	0x04, 0x12
        /*001a*/ 	.short	(.L_5 - .L_4)
	.align		4
.L_4:
        /*001c*/ 	.word	index@(matmul_kernel_01234567891011)
        /*0020*/ 	.word	0x00000118


	//----- nvinfo : EIATTR_FRAME_SIZE
	.align		4
.L_5:
        /*0024*/ 	.byte	0x04, 0x11
        /*0026*/ 	.short	(.L_7 - .L_6)
	.align		4
.L_6:
        /*0028*/ 	.word	index@(matmul_kernel_01234567891011)
        /*002c*/ 	.word	0x00000118
.L_7:


//--------------------- .nv.info.matmul_kernel_01234567891011 --------------------------
	.section	.nv.info.matmul_kernel_01234567891011,"",@"SHT_CUDA_INFO"
	.align	4


	//----- nvinfo : EIATTR_CUDA_API_VERSION
	.align		4
        /*0000*/ 	.byte	0x04, 0x37
        /*0002*/ 	.short	(.L_9 - .L_8)
.L_8:
        /*0004*/ 	.word	0x00000079


	//----- nvinfo : EIATTR_SW2861232_WAR
	.align		4
.L_9:
        /*0008*/ 	.byte	0x01, 0x35
	.zero		2


	//----- nvinfo : EIATTR_PARAM_CBANK
	.align		4
        /*000c*/ 	.byte	0x04, 0x0a
        /*000e*/ 	.short	(.L_11 - .L_10)
	.align		4
.L_10:
        /*0010*/ 	.word	index@(.nv.constant0.matmul_kernel_01234567891011)
        /*0014*/ 	.short	0x0160
        /*0016*/ 	.short	0x003c


	//----- nvinfo : EIATTR_CBANK_PARAM_SIZE
	.align		4
.L_11:
        /*0018*/ 	.byte	0x03, 0x19
        /*001a*/ 	.short	0x003c


	//----- nvinfo : EIATTR_KPARAM_INFO
	.align		4
        /*001c*/ 	.byte	0x04, 0x17
        /*001e*/ 	.short	(.L_13 - .L_12)
.L_12:
        /*0020*/ 	.word	0x00000000
        /*0024*/ 	.short	0x000b
        /*0026*/ 	.short	0x0038
        /*0028*/ 	.byte	0x00, 0xf0, 0x11, 0x00


	//----- nvinfo : EIATTR_KPARAM_INFO
	.align		4
.L_13:
        /*002c*/ 	.byte	0x04, 0x17
        /*002e*/ 	.short	(.L_15 - .L_14)
.L_14:
        /*0030*/ 	.word	0x00000000
        /*0034*/ 	.short	0x000a
        /*0036*/ 	.short	0x0034
        /*0038*/ 	.byte	0x00, 0xf0, 0x11, 0x00


	//----- nvinfo : EIATTR_KPARAM_INFO
	.align		4
.L_15:
        /*003c*/ 	.byte	0x04, 0x17
        /*003e*/ 	.short	(.L_17 - .L_16)
.L_16:
        /*0040*/ 	.word	0x00000000
        /*0044*/ 	.short	0x0009
        /*0046*/ 	.short	0x0030
        /*0048*/ 	.byte	0x00, 0xf0, 0x11, 0x00


	//----- nvinfo : EIATTR_KPARAM_INFO
	.align		4
.L_17:
        /*004c*/ 	.byte	0x04, 0x17
        /*004e*/ 	.short	(.L_19 - .L_18)
.L_18:
        /*0050*/ 	.word	0x00000000
        /*0054*/ 	.short	0x0008
        /*0056*/ 	.short	0x002c
        /*0058*/ 	.byte	0x00, 0xf0, 0x11, 0x00


	//----- nvinfo : EIATTR_KPARAM_INFO
	.align		4
.L_19:
        /*005c*/ 	.byte	0x04, 0x17
        /*005e*/ 	.short	(.L_21 - .L_20)
.L_20:
        /*0060*/ 	.word	0x00000000
        /*0064*/ 	.short	0x0007
        /*0066*/ 	.short	0x0028
        /*0068*/ 	.byte	0x00, 0xf0, 0x11, 0x00


	//----- nvinfo : EIATTR_KPARAM_INFO
	.align		4
.L_21:
        /*006c*/ 	.byte	0x04, 0x17
        /*006e*/ 	.short	(.L_23 - .L_22)
.L_22:
        /*0070*/ 	.word	0x00000000
        /*0074*/ 	.short	0x0006
        /*0076*/ 	.short	0x0024
        /*0078*/ 	.byte	0x00, 0xf0, 0x11, 0x00


	//----- nvinfo : EIATTR_KPARAM_INFO
	.align		4
.L_23:
        /*007c*/ 	.byte	0x04, 0x17
        /*007e*/ 	.short	(.L_25 - .L_24)
.L_24:
        /*0080*/ 	.word	0x00000000
        /*0084*/ 	.short	0x0005
        /*0086*/ 	.short	0x0020
        /*0088*/ 	.byte	0x00, 0xf0, 0x11, 0x00


	//----- nvinfo : EIATTR_KPARAM_INFO
	.align		4
.L_25:
        /*008c*/ 	.byte	0x04, 0x17
        /*008e*/ 	.short	(.L_27 - .L_26)
.L_26:
        /*0090*/ 	.word	0x00000000
        /*0094*/ 	.short	0x0004
        /*0096*/ 	.short	0x001c
        /*0098*/ 	.byte	0x00, 0xf0, 0x11, 0x00


	//----- nvinfo : EIATTR_KPARAM_INFO
	.align		4
.L_27:
        /*009c*/ 	.byte	0x04, 0x17
        /*009e*/ 	.short	(.L_29 - .L_28)
.L_28:
        /*00a0*/ 	.word	0x00000000
        /*00a4*/ 	.short	0x0003
        /*00a6*/ 	.short	0x0018
        /*00a8*/ 	.byte	0x00, 0xf0, 0x11, 0x00


	//----- nvinfo : EIATTR_KPARAM_INFO
	.align		4
.L_29:
        /*00ac*/ 	.byte	0x04, 0x17
        /*00ae*/ 	.short	(.L_31 - .L_30)
.L_30:
        /*00b0*/ 	.word	0x00000000
        /*00b4*/ 	.short	0x0002
        /*00b6*/ 	.short	0x0010
        /*00b8*/ 	.byte	0x00, 0xf0, 0x21, 0x00


	//----- nvinfo : EIATTR_KPARAM_INFO
	.align		4
.L_31:
        /*00bc*/ 	.byte	0x04, 0x17
        /*00be*/ 	.short	(.L_33 - .L_32)
.L_32:
        /*00c0*/ 	.word	0x00000000
        /*00c4*/ 	.short	0x0001
        /*00c6*/ 	.short	0x0008
        /*00c8*/ 	.byte	0x00, 0xf0, 0x21, 0x00


	//----- nvinfo : EIATTR_KPARAM_INFO
	.align		4
.L_33:
        /*00cc*/ 	.byte	0x04, 0x17
        /*00ce*/ 	.short	(.L_35 - .L_34)
.L_34:
        /*00d0*/ 	.word	0x00000000
        /*00d4*/ 	.short	0x0000
        /*00d6*/ 	.short	0x0000
        /*00d8*/ 	.byte	0x00, 0xf0, 0x21, 0x00


	//----- nvinfo : EIATTR_MAXREG_COUNT
	.align		4
.L_35:
        /*00dc*/ 	.byte	0x03, 0x1b
        /*00de*/ 	.short	0x00ff


	//----- nvinfo : EIATTR_EXIT_INSTR_OFFSETS
	.align		4
        /*00e0*/ 	.byte	0x04, 0x1c
        /*00e2*/ 	.short	(.L_37 - .L_36)


	//   ....[0]....
.L_36:
        /*00e4*/ 	.word	0x0000ccc0


	//   ....[1]....
        /*00e8*/ 	.word	0x0000ccf0


	//----- nvinfo : EIATTR_MAX_THREADS
	.align		4
.L_37:
        /*00ec*/ 	.byte	0x04, 0x05
        /*00ee*/ 	.short	(.L_39 - .L_38)
.L_38:
        /*00f0*/ 	.word	0x00000100
        /*00f4*/ 	.word	0x00000001
        /*00f8*/ 	.word	0x00000001
.L_39:


//--------------------- .nv.constant0.matmul_kernel_01234567891011 --------------------------
	.section	.nv.constant0.matmul_kernel_01234567891011,"a",@progbits
	.align	4
.nv.constant0.matmul_kernel_01234567891011:
	.zero		412


//--------------------- .text.matmul_kernel_01234567891011 --------------------------
	.section	.text.matmul_kernel_01234567891011,"ax",@progbits
	.sectionflags	@"SHF_BARRIERS=1"
	.sectioninfo	@"SHI_REGISTERS=255"
	.align	128
        .global         matmul_kernel_01234567891011
        .type           matmul_kernel_01234567891011,@function
        .size           matmul_kernel_01234567891011,(.L_x_4 - matmul_kernel_01234567891011)
        .other          matmul_kernel_01234567891011,@"STO_CUDA_ENTRY STV_DEFAULT"
matmul_kernel_01234567891011:
.text.matmul_kernel_01234567891011:
[----:B------:R-:W-:-:S03]  /*0000*/  IMAD.MOV.U32 R1, RZ, RZ, c[0x0][0x28] ;  /* 0x00000a00ff017624 */ /* 0x000fc600078e00ff */
[----:B------:R-:W-:Y:S01]  /*0010*/  IMAD.MOV.U32 R0, RZ, RZ, c[0x0][0x17c] ;  /* 0x00005f00ff007624 */ /* 0x000fe200078e00ff */
[----:B------:R-:W0:Y:S01]  /*0020*/  S2R R5, SR_CTAID.X ;  /* 0x0000000000057919 */ /* 0x000e220000002500 */
[----:B------:R-:W-:Y:S01]  /*0030*/  IADD3 R1, R1, -0x118, RZ ;  /* 0xfffffee801017810 */ /* 0x000fe20007ffe0ff */
[----:B------:R-:W-:Y:S02]  /*0040*/  ULDC UR5, c[0x0][0x180] ;  /* 0x0000600000057ab9 */ /* 0x000fe40000000800 */
[----:B------:R-:W-:Y:S01]  /*0050*/  IADD3 R0, R0, 0xff, RZ ;  /* 0x000000ff00007810 */ /* 0x000fe20007ffe0ff */
[----:B------:R-:W1:Y:S01]  /*0060*/  S2R R104, SR_TID.X ;  /* 0x0000000000687919 */ /* 0x000e620000002100 */
[----:B------:R-:W-:Y:S02]  /*0070*/  ULDC.64 UR6, c[0x0][0x118] ;  /* 0x0000460000067ab9 */ /* 0x000fe40000000a00 */
[----:B------:R-:W-:-:S04]  /*0080*/  SHF.R.S32.HI R3, RZ, 0x1f, R0 ;  /* 0x0000001fff037819 */ /* 0x000fc80000011400 */
[----:B------:R-:W-:-:S04]  /*0090*/  LEA.HI R3, R3, R0, RZ, 0x8 ;  /* 0x0000000003037211 */ /* 0x000fc800078f40ff */
[----:B------:R-:W-:-:S05]  /*00a0*/  SHF.R.S32.HI R3, RZ, 0x8, R3 ;  /* 0x00000008ff037819 */ /* 0x000fca0000011403 */
[----:B------:R-:W-:Y:S01]  /*00b0*/  IMAD.SHL.U32 R4, R3, 0x8, RZ ;  /* 0x0000000803047824 */ /* 0x000fe200078e00ff */
[----:B0-----:R-:W-:-:S04]  /*00c0*/  IABS R8, R5 ;  /* 0x0000000500087213 */ /* 0x001fc80000000000 */
[-C--:B------:R-:W-:Y:S02]  /*00d0*/  IABS R7, R4.reuse ;  /* 0x0000000400077213 */ /* 0x080fe40000000000 */
[----:B------:R-:W-:Y:S02]  /*00e0*/  IABS R10, R4 ;  /* 0x00000004000a7213 */ /* 0x000fe40000000000 */
[----:B------:R-:W0:Y:S01]  /*00f0*/  I2F.RP R0, R7 ;  /* 0x0000000700007306 */ /* 0x000e220000209400 */
[C---:B-1----:R-:W-:Y:S02]  /*0100*/  LOP3.LUT R113, R104.reuse, 0x7f, RZ, 0xc0, !PT ;  /* 0x0000007f68717812 */ /* 0x042fe400078ec0ff */
[----:B------:R-:W-:Y:S02]  /*0110*/  LOP3.LUT R115, R104, 0x1f, RZ, 0xc0, !PT ;  /* 0x0000001f68737812 */ /* 0x000fe400078ec0ff */
[----:B------:R-:W-:-:S03]  /*0120*/  SHF.R.U32.HI R106, RZ, 0x7, R104 ;  /* 0x00000007ff6a7819 */ /* 0x000fc60000011668 */
[----:B0-----:R-:W0:Y:S02]  /*0130*/  MUFU.RCP R0, R0 ;  /* 0x0000000000007308 */ /* 0x001e240000001000 */
[----:B0-----:R-:W-:Y:S01]  /*0140*/  IADD3 R2, R0, 0xffffffe, RZ ;  /* 0x0ffffffe00027810 */ /* 0x001fe20007ffe0ff */
[----:B------:R-:W-:-:S05]  /*0150*/  IMAD.MOV R0, RZ, RZ, -R10 ;  /* 0x000000ffff007224 */ /* 0x000fca00078e0a0a */
[----:B------:R0:W1:Y:S02]  /*0160*/  F2I.FTZ.U32.TRUNC.NTZ R3, R2 ;  /* 0x0000000200037305 */ /* 0x000064000021f000 */
[----:B0-----:R-:W-:Y:S02]  /*0170*/  IMAD.MOV.U32 R2, RZ, RZ, RZ ;  /* 0x000000ffff027224 */ /* 0x001fe400078e00ff */
[----:B-1----:R-:W-:-:S04]  /*0180*/  IMAD.MOV R6, RZ, RZ, -R3 ;  /* 0x000000ffff067224 */ /* 0x002fc800078e0a03 */
[----:B------:R-:W-:Y:S02]  /*0190*/  IMAD R9, R6, R7, RZ ;  /* 0x0000000706097224 */ /* 0x000fe400078e02ff */
[----:B------:R-:W-:Y:S02]  /*01a0*/  IMAD.MOV.U32 R6, RZ, RZ, R8 ;  /* 0x000000ffff067224 */ /* 0x000fe400078e0008 */
[----:B------:R-:W-:-:S06]  /*01b0*/  IMAD.HI.U32 R3, R3, R9, R2 ;  /* 0x0000000903037227 */ /* 0x000fcc00078e0002 */
[----:B------:R-:W-:-:S04]  /*01c0*/  IMAD.HI.U32 R3, R3, R6, RZ ;  /* 0x0000000603037227 */ /* 0x000fc800078e00ff */
[----:B------:R-:W-:-:S05]  /*01d0*/  IMAD R0, R3, R0, R6 ;  /* 0x0000000003007224 */ /* 0x000fca00078e0206 */
[----:B------:R-:W-:-:S13]  /*01e0*/  ISETP.GT.U32.AND P1, PT, R7, R0, PT ;  /* 0x000000000700720c */ /* 0x000fda0003f24070 */
[----:B------:R-:W-:Y:S01]  /*01f0*/  @!P1 IMAD.IADD R0, R0, 0x1, -R7 ;  /* 0x0000000100009824 */ /* 0x000fe200078e0a07 */
[----:B------:R-:W-:Y:S02]  /*0200*/  @!P1 IADD3 R3, R3, 0x1, RZ ;  /* 0x0000000103039810 */ /* 0x000fe40007ffe0ff */
[----:B------:R-:W-:Y:S02]  /*0210*/  ISETP.NE.AND P1, PT, R4, RZ, PT ;  /* 0x000000ff0400720c */ /* 0x000fe40003f25270 */
[----:B------:R-:W-:Y:S02]  /*0220*/  ISETP.GE.U32.AND P0, PT, R0, R7, PT ;  /* 0x000000070000720c */ /* 0x000fe40003f06070 */
[----:B------:R-:W-:-:S04]  /*0230*/  LOP3.LUT R0, R5, R4, RZ, 0x3c, !PT ;  /* 0x0000000405007212 */ /* 0x000fc800078e3cff */
[----:B------:R-:W-:Y:S01]  /*0240*/  ISETP.GE.AND P2, PT, R0, RZ, PT ;  /* 0x000000ff0000720c */ /* 0x000fe20003f46270 */
[----:B------:R-:W-:-:S05]  /*0250*/  IMAD.MOV.U32 R0, RZ, RZ, c[0x0][0x178] ;  /* 0x00005e00ff007624 */ /* 0x000fca00078e00ff */
[----:B------:R-:W-:Y:S02]  /*0260*/  IADD3 R0, R0, 0x7f, RZ ;  /* 0x0000007f00007810 */ /* 0x000fe40007ffe0ff */
[----:B------:R-:W-:-:S05]  /*0270*/  @P0 IADD3 R3, R3, 0x1, RZ ;  /* 0x0000000103030810 */ /* 0x000fca0007ffe0ff */
[----:B------:R-:W-:Y:S01]  /*0280*/  IMAD.MOV.U32 R8, RZ, RZ, R3 ;  /* 0x000000ffff087224 */ /* 0x000fe200078e0003 */
[----:B------:R-:W-:-:S03]  /*0290*/  SHF.R.S32.HI R3, RZ, 0x1f, R0 ;  /* 0x0000001fff037819 */ /* 0x000fc60000011400 */
[----:B------:R-:W-:Y:S01]  /*02a0*/  @!P2 IMAD.MOV R8, RZ, RZ, -R8 ;  /* 0x000000ffff08a224 */ /* 0x000fe200078e0a08 */
[----:B------:R-:W-:Y:S02]  /*02b0*/  @!P1 LOP3.LUT R8, RZ, R4, RZ, 0x33, !PT ;  /* 0x00000004ff089212 */ /* 0x000fe400078e33ff */
[----:B------:R-:W-:Y:S02]  /*02c0*/  LEA.HI R3, R3, R0, RZ, 0x7 ;  /* 0x0000000003037211 */ /* 0x000fe400078f38ff */
[----:B------:R-:W-:Y:S01]  /*02d0*/  ISETP.GE.AND P2, PT, R5, RZ, PT ;  /* 0x000000ff0500720c */ /* 0x000fe20003f46270 */
[----:B------:R-:W-:Y:S02]  /*02e0*/  IMAD.SHL.U32 R10, R8, 0x8, RZ ;  /* 0x00000008080a7824 */ /* 0x000fe400078e00ff */
[----:B------:R-:W-:-:S03]  /*02f0*/  IMAD.MOV R8, RZ, RZ, -R8 ;  /* 0x000000ffff087224 */ /* 0x000fc600078e0a08 */
[----:B------:R-:W-:Y:S01]  /*0300*/  LEA.HI.SX32 R3, R3, -R10, 0x19 ;  /* 0x8000000a03037211 */ /* 0x000fe200078fcaff */
[----:B------:R-:W-:-:S03]  /*0310*/  IMAD R4, R4, R8, R5 ;  /* 0x0000000804047224 */ /* 0x000fc600078e0205 */
[----:B------:R-:W-:-:S04]  /*0320*/  IMNMX R11, R3, 0x8, PT ;  /* 0x00000008030b7817 */ /* 0x000fc80003800200 */
[-C--:B------:R-:W-:Y:S02]  /*0330*/  IABS R7, R11.reuse ;  /* 0x0000000b00077213 */ /* 0x080fe40000000000 */
[----:B------:R-:W-:Y:S02]  /*0340*/  IABS R8, R11 ;  /* 0x0000000b00087213 */ /* 0x000fe40000000000 */
[----:B------:R-:W0:Y:S08]  /*0350*/  I2F.RP R0, R7 ;  /* 0x0000000700007306 */ /* 0x000e300000209400 */
[----:B0-----:R-:W0:Y:S02]  /*0360*/  MUFU.RCP R0, R0 ;  /* 0x0000000000007308 */ /* 0x001e240000001000 */
[----:B0-----:R-:W-:-:S06]  /*0370*/  IADD3 R2, R0, 0xffffffe, RZ ;  /* 0x0ffffffe00027810 */ /* 0x001fcc0007ffe0ff */
[----:B------:R0:W1:Y:S02]  /*0380*/  F2I.FTZ.U32.TRUNC.NTZ R3, R2 ;  /* 0x0000000200037305 */ /* 0x000064000021f000 */
[----:B0-----:R-:W-:Y:S02]  /*0390*/  IMAD.MOV.U32 R2, RZ, RZ, RZ ;  /* 0x000000ffff027224 */ /* 0x001fe400078e00ff */
[----:B-1----:R-:W-:-:S04]  /*03a0*/  IMAD.MOV R12, RZ, RZ, -R3 ;  /* 0x000000ffff0c7224 */ /* 0x002fc800078e0a03 */
[----:B------:R-:W-:Y:S01]  /*03b0*/  IMAD R9, R12, R7, RZ ;  /* 0x000000070c097224 */ /* 0x000fe200078e02ff */
[----:B------:R-:W-:Y:S02]  /*03c0*/  IABS R12, R4 ;  /* 0x00000004000c7213 */ /* 0x000fe40000000000 */
[----:B------:R-:W-:Y:S01]  /*03d0*/  LOP3.LUT R4, R4, R11, RZ, 0x3c, !PT ;  /* 0x0000000b04047212 */ /* 0x000fe200078e3cff */
[----:B------:R-:W-:-:S03]  /*03e0*/  IMAD.HI.U32 R3, R3, R9, R2 ;  /* 0x0000000903037227 */ /* 0x000fc600078e0002 */
[----:B------:R-:W-:Y:S01]  /*03f0*/  ISETP.GE.AND P4, PT, R4, RZ, PT ;  /* 0x000000ff0400720c */ /* 0x000fe20003f86270 */
[----:B------:R-:W-:Y:S02]  /*0400*/  IMAD.MOV R9, RZ, RZ, -R8 ;  /* 0x000000ffff097224 */ /* 0x000fe400078e0a08 */
[----:B------:R-:W-:Y:S02]  /*0410*/  IMAD.MOV.U32 R8, RZ, RZ, R12 ;  /* 0x000000ffff087224 */ /* 0x000fe400078e000c */
[----:B------:R-:W-:-:S04]  /*0420*/  IMAD.HI.U32 R0, R3, R6, RZ ;  /* 0x0000000603007227 */ /* 0x000fc800078e00ff */
[----:B------:R-:W-:-:S04]  /*0430*/  IMAD.HI.U32 R2, R3, R8, RZ ;  /* 0x0000000803027227 */ /* 0x000fc800078e00ff */
[-C--:B------:R-:W-:Y:S02]  /*0440*/  IMAD R0, R0, R9.reuse, R6 ;  /* 0x0000000900007224 */ /* 0x080fe400078e0206 */
[----:B------:R-:W-:Y:S02]  /*0450*/  IMAD R3, R2, R9, R8 ;  /* 0x0000000902037224 */ /* 0x000fe400078e0208 */
[----:B------:R-:W-:Y:S01]  /*0460*/  IMAD.MOV.U32 R6, RZ, RZ, c[0x0][0x180] ;  /* 0x00006000ff067624 */ /* 0x000fe200078e00ff */
[C---:B------:R-:W-:Y:S02]  /*0470*/  ISETP.GT.U32.AND P0, PT, R7.reuse, R0, PT ;  /* 0x000000000700720c */ /* 0x040fe40003f04070 */
[----:B------:R-:W-:Y:S02]  /*0480*/  ISETP.GT.U32.AND P3, PT, R7, R3, PT ;  /* 0x000000030700720c */ /* 0x000fe40003f64070 */
[----:B------:R-:W-:-:S09]  /*0490*/  IADD3 R6, R6, 0x3f, RZ ;  /* 0x0000003f06067810 */ /* 0x000fd20007ffe0ff */
[--C-:B------:R-:W-:Y:S02]  /*04a0*/  @!P0 IMAD.IADD R0, R0, 0x1, -R7.reuse ;  /* 0x0000000100008824 */ /* 0x100fe400078e0a07 */
[----:B------:R-:W-:Y:S01]  /*04b0*/  @!P3 IMAD.IADD R3, R3, 0x1, -R7 ;  /* 0x000000010303b824 */ /* 0x000fe200078e0a07 */
[----:B------:R-:W-:Y:S02]  /*04c0*/  @!P3 IADD3 R2, R2, 0x1, RZ ;  /* 0x000000010202b810 */ /* 0x000fe40007ffe0ff */
[----:B------:R-:W-:Y:S02]  /*04d0*/  ISETP.GT.U32.AND P1, PT, R7, R0, PT ;  /* 0x000000000700720c */ /* 0x000fe40003f24070 */
[----:B------:R-:W-:Y:S02]  /*04e0*/  ISETP.GE.U32.AND P0, PT, R3, R7, PT ;  /* 0x000000070300720c */ /* 0x000fe40003f06070 */
[----:B------:R-:W-:-:S09]  /*04f0*/  LOP3.LUT R3, RZ, R11, RZ, 0x33, !PT ;  /* 0x0000000bff037212 */ /* 0x000fd200078e33ff */
[----:B------:R-:W-:Y:S02]  /*0500*/  @!P1 IMAD.IADD R0, R0, 0x1, -R7 ;  /* 0x0000000100009824 */ /* 0x000fe400078e0a07 */
[----:B------:R-:W-:Y:S02]  /*0510*/  @P0 IADD3 R2, R2, 0x1, RZ ;  /* 0x0000000102020810 */ /* 0x000fe40007ffe0ff */
[----:B------:R-:W-:Y:S01]  /*0520*/  @!P2 IMAD.MOV R0, RZ, RZ, -R0 ;  /* 0x000000ffff00a224 */ /* 0x000fe200078e0a00 */
[----:B------:R-:W-:Y:S02]  /*0530*/  ISETP.NE.AND P0, PT, R11, RZ, PT ;  /* 0x000000ff0b00720c */ /* 0x000fe40003f05270 */
[----:B------:R-:W-:Y:S02]  /*0540*/  @!P4 IMAD.MOV R2, RZ, RZ, -R2 ;  /* 0x000000ffff02c224 */ /* 0x000fe400078e0a02 */
[----:B------:R-:W-:-:S03]  /*0550*/  SEL R0, R3, R0, !P0 ;  /* 0x0000000003007207 */ /* 0x000fc60004000000 */
[----:B------:R-:W-:Y:S02]  /*0560*/  SEL R2, R3, R2, !P0 ;  /* 0x0000000203027207 */ /* 0x000fe40004000000 */
[----:B------:R-:W-:Y:S01]  /*0570*/  IMAD.IADD R10, R10, 0x1, R0 ;  /* 0x000000010a0a7824 */ /* 0x000fe200078e0200 */
[----:B------:R-:W-:Y:S02]  /*0580*/  ISETP.GT.AND P0, PT, R6, 0x3f, PT ;  /* 0x0000003f0600780c */ /* 0x000fe40003f04270 */
[----:B------:R-:W-:Y:S01]  /*0590*/  IMAD.SHL.U32 R132, R2, 0x100, RZ ;  /* 0x0000010002847824 */ /* 0x000fe200078e00ff */
[--C-:B------:R-:W-:Y:S01]  /*05a0*/  SHF.R.U32.HI R3, RZ, 0x5, R104.reuse ;  /* 0x00000005ff037819 */ /* 0x100fe20000011668 */
[----:B------:R-:W-:Y:S01]  /*05b0*/  IMAD R105, R10, 0x80, R113 ;  /* 0x000000800a697824 */ /* 0x000fe200078e0271 */
[----:B------:R-:W-:Y:S02]  /*05c0*/  SHF.R.U32.HI R0, RZ, 0x6, R104 ;  /* 0x00000006ff007819 */ /* 0x000fe40000011668 */
[----:B------:R-:W-:-:S02]  /*05d0*/  SGXT.U32 R107, R3, 0x1 ;  /* 0x00000001036b781a */ /* 0x000fc40000000000 */
[----:B------:R0:W-:Y:S04]  /*05e0*/  STL [R1+0x10c], R105 ;  /* 0x00010c6901007387 */ /* 0x0001e80000100800 */
[----:B------:R0:W-:Y:S01]  /*05f0*/  STL [R1+0x108], R132 ;  /* 0x0001088401007387 */ /* 0x0001e20000100800 */
[----:B------:R-:W-:Y:S05]  /*0600*/  @P0 BRA `(.L_x_0) ;  /* 0x0000043000000947 */ /* 0x000fea0003800000 */
[----:B------:R-:W-:Y:S01]  /*0610*/  IMAD.SHL.U32 R0, R0, 0x8, RZ ;  /* 0x0000000800007824 */ /* 0x000fe200078e00ff */
[----:B------:R-:W-:Y:S01]  /*0620*/  CS2R R136, SRZ ;  /* 0x0000000000887805 */ /* 0x000fe2000001ff00 */
[----:B------:R-:W-:Y:S01]  /*0630*/  CS2R R138, SRZ ;  /* 0x00000000008a7805 */ /* 0x000fe2000001ff00 */
[----:B------:R-:W-:Y:S01]  /*0640*/  CS2R R140, SRZ ;  /* 0x00000000008c7805 */ /* 0x000fe2000001ff00 */
[----:B------:R-:W-:Y:S01]  /*0650*/  CS2R R142, SRZ ;  /* 0x00000000008e7805 */ /* 0x000fe2000001ff00 */
[----:B------:R1:W-:Y:S01]  /*0660*/  STL [R1+0x110], R0 ;  /* 0x0001100001007387 */ /* 0x0003e20000100800 */
[----:B------:R-:W-:Y:S01]  /*0670*/  CS2R R144, SRZ ;  /* 0x0000000000907805 */ /* 0x000fe2000001ff00 */
        /* <DEDUP_REMOVED lines=59> */
[----:B------:R-:W-:Y:S05]  /*0a30*/  BRA `(.L_x_1) ;  /* 0x00007b9000007947 */ /* 0x000fea0003800000 */
.L_x_0:
[----:B------:R-:W-:Y:S01]  /*0a40*/  IABS R29, c[0x0][0x17c] ;  /* 0x00005f00001d7a13 */ /* 0x000fe20000000000 */
[----:B------:R-:W-:Y:S01]  /*0a50*/  IMAD.SHL.U32 R77, R0, 0x8, RZ ;  /* 0x00000008004d7824 */ /* 0x000fe200078e00ff */
[----:B------:R-:W-:Y:S01]  /*0a60*/  LOP3.LUT R2, R132, 0xff, R0, 0xf8, !PT ;  /* 0x000000ff84027812 */ /* 0x000fe200078ef800 */
[----:B------:R-:W-:Y:S01]  /*0a70*/  CS2R R136, SRZ ;  /* 0x0000000000887805 */ /* 0x000fe2000001ff00 */
[----:B------:R-:W1:Y:S01]  /*0a80*/  I2F.RP R8, R29 ;  /* 0x0000001d00087306 */ /* 0x000e620000209400 */
[----:B------:R-:W-:Y:S01]  /*0a90*/  SHF.R.S32.HI R9, RZ, 0x1f, R6 ;  /* 0x0000001fff097819 */ /* 0x000fe20000011406 */
[----:B------:R-:W-:Y:S01]  /*0aa0*/  STL [R1+0x110], R77 ;  /* 0x0001104d01007387 */ /* 0x000fe20000100800 */
[C---:B------:R-:W-:Y:S01]  /*0ab0*/  IADD3 R7, R2.reuse, 0xfc, RZ ;  /* 0x000000fc02077810 */ /* 0x040fe20007ffe0ff */
[----:B------:R-:W-:Y:S01]  /*0ac0*/  CS2R R138, SRZ ;  /* 0x00000000008a7805 */ /* 0x000fe2000001ff00 */
[C---:B------:R-:W-:Y:S01]  /*0ad0*/  IADD3 R11, R2.reuse, 0xec, RZ ;  /* 0x000000ec020b7810 */ /* 0x040fe20007ffe0ff */
[----:B------:R-:W-:Y:S01]  /*0ae0*/  CS2R R140, SRZ ;  /* 0x00000000008c7805 */ /* 0x000fe2000001ff00 */
[----:B------:R-:W-:Y:S01]  /*0af0*/  ISETP.GE.AND P6, PT, R7, RZ, PT ;  /* 0x000000ff0700720c */ /* 0x000fe20003fc6270 */
[----:B------:R-:W-:Y:S01]  /*0b00*/  CS2R R142, SRZ ;  /* 0x00000000008e7805 */ /* 0x000fe2000001ff00 */
[----:B------:R-:W-:Y:S01]  /*0b10*/  IABS R16, R11 ;  /* 0x0000000b00107213 */ /* 0x000fe20000000000 */
[----:B------:R-:W-:Y:S01]  /*0b20*/  CS2R R144, SRZ ;  /* 0x0000000000907805 */ /* 0x000fe2000001ff00 */
[C---:B------:R-:W-:Y:S01]  /*0b30*/  IADD3 R17, R2.reuse, 0xe4, RZ ;  /* 0x000000e402117810 */ /* 0x040fe20007ffe0ff */
[----:B------:R-:W-:Y:S01]  /*0b40*/  CS2R R146, SRZ ;  /* 0x0000000000927805 */ /* 0x000fe2000001ff00 */
[----:B------:R-:W-:Y:S01]  /*0b50*/  ISETP.GE.AND P2, PT, R11, RZ, PT ;  /* 0x000000ff0b00720c */ /* 0x000fe20003f46270 */
[----:B------:R-:W-:Y:S01]  /*0b60*/  CS2R R148, SRZ ;  /* 0x0000000000947805 */ /* 0x000fe2000001ff00 */
[C---:B------:R-:W-:Y:S01]  /*0b70*/  IADD3 R15, R2.reuse, 0xe8, RZ ;  /* 0x000000e8020f7810 */ /* 0x040fe20007ffe0ff */
[----:B-1----:R-:W1:Y:S01]  /*0b80*/  MUFU.RCP R8, R8 ;  /* 0x0000000800087308 */ /* 0x002e620000001000 */
[C---:B------:R-:W-:Y:S01]  /*0b90*/  IADD3 R19, R2.reuse, 0xe0, RZ ;  /* 0x000000e002137810 */ /* 0x040fe20007ffe0ff */
[----:B------:R-:W-:Y:S01]  /*0ba0*/  CS2R R150, SRZ ;  /* 0x0000000000967805 */ /* 0x000fe2000001ff00 */
[C---:B------:R-:W-:Y:S01]  /*0bb0*/  IADD3 R20, R2.reuse, 0xdc, RZ ;  /* 0x000000dc02147810 */ /* 0x040fe20007ffe0ff */
[----:B------:R-:W-:Y:S01]  /*0bc0*/  CS2R R152, SRZ ;  /* 0x0000000000987805 */ /* 0x000fe2000001ff00 */
[----:B------:R-:W-:Y:S01]  /*0bd0*/  IABS R13, R19 ;  /* 0x00000013000d7213 */ /* 0x000fe20000000000 */
[----:B------:R-:W-:Y:S01]  /*0be0*/  CS2R R154, SRZ ;  /* 0x00000000009a7805 */ /* 0x000fe2000001ff00 */
        /* <DEDUP_REMOVED lines=8> */
[----:B------:R-:W-:Y:S01]  /*0c70*/  IADD3 R27, R2, 0xc0, RZ ;  /* 0x000000c0021b7810 */ /* 0x000fe20007ffe0ff */
[----:B------:R-:W-:Y:S01]  /*0c80*/  CS2R R164, SRZ ;  /* 0x0000000000a47805 */ /* 0x000fe2000001ff00 */
[----:B-1----:R-:W-:Y:S01]  /*0c90*/  IADD3 R4, R8, 0xffffffe, RZ ;  /* 0x0ffffffe08047810 */ /* 0x002fe20007ffe0ff */
[----:B------:R-:W-:Y:S01]  /*0ca0*/  CS2R R166, SRZ ;  /* 0x0000000000a67805 */ /* 0x000fe2000001ff00 */
[----:B------:R-:W-:Y:S01]  /*0cb0*/  IABS R8, R7 ;  /* 0x0000000700087213 */ /* 0x000fe20000000000 */
[----:B------:R-:W-:Y:S01]  /*0cc0*/  CS2R R172, SRZ ;  /* 0x0000000000ac7805 */ /* 0x000fe2000001ff00 */
[----:B------:R1:W2:Y:S01]  /*0cd0*/  F2I.FTZ.U32.TRUNC.NTZ R5, R4 ;  /* 0x0000000400057305 */ /* 0x0002a2000021f000 */
[----:B------:R-:W-:Y:S01]  /*0ce0*/  IABS R24, R23 ;  /* 0x0000001700187213 */ /* 0x000fe20000000000 */
[----:B------:R-:W-:Y:S01]  /*0cf0*/  CS2R R174, SRZ ;  /* 0x0000000000ae7805 */ /* 0x000fe2000001ff00 */
[C---:B------:R-:W-:Y:S01]  /*0d00*/  IADD3 R31, R2.reuse, 0xb0, RZ ;  /* 0x000000b0021f7810 */ /* 0x040fe20007ffe0ff */
[----:B------:R-:W-:Y:S01]  /*0d10*/  UMOV UR4, URZ ;  /* 0x0000003f00047c82 */ /* 0x000fe20008000000 */
[----:B------:R-:W-:-:S02]  /*0d20*/  IADD3 R32, R2, 0xac, RZ ;  /* 0x000000ac02207810 */ /* 0x000fc40007ffe0ff */
[C---:B------:R-:W-:Y:S01]  /*0d30*/  IADD3 R34, R2.reuse, 0xa4, RZ ;  /* 0x000000a402227810 */ /* 0x040fe20007ffe0ff */
[----:B-1----:R-:W-:Y:S01]  /*0d40*/  IMAD.MOV.U32 R4, RZ, RZ, RZ ;  /* 0x000000ffff047224 */ /* 0x002fe200078e00ff */
[----:B------:R-:W-:Y:S02]  /*0d50*/  IABS R28, R32 ;  /* 0x00000020001c7213 */ /* 0x000fe40000000000 */
[C---:B------:R-:W-:Y:S02]  /*0d60*/  IADD3 R33, R2.reuse, 0xa8, RZ ;  /* 0x000000a802217810 */ /* 0x040fe40007ffe0ff */
[C---:B------:R-:W-:Y:S01]  /*0d70*/  IADD3 R35, R2.reuse, 0x90, RZ ;  /* 0x0000009002237810 */ /* 0x040fe20007ffe0ff */
[----:B--2---:R-:W-:Y:S01]  /*0d80*/  IMAD.MOV R10, RZ, RZ, -R5 ;  /* 0x000000ffff0a7224 */ /* 0x004fe200078e0a05 */
[----:B------:R-:W-:Y:S02]  /*0d90*/  IABS R30, R33 ;  /* 0x00000021001e7213 */ /* 0x000fe40000000000 */
[----:B------:R-:W-:Y:S01]  /*0da0*/  IADD3 R37, R2, 0x8c, RZ ;  /* 0x0000008c02257810 */ /* 0x000fe20007ffe0ff */
[----:B------:R-:W-:Y:S01]  /*0db0*/  IMAD R3, R10, R29, RZ ;  /* 0x0000001d0a037224 */ /* 0x000fe200078e02ff */
[----:B------:R-:W-:-:S02]  /*0dc0*/  IADD3 R39, R2, 0x88, RZ ;  /* 0x0000008802277810 */ /* 0x000fc40007ffe0ff */
[----:B------:R-:W-:Y:S01]  /*0dd0*/  IABS R38, R37 ;  /* 0x0000002500267213 */ /* 0x000fe20000000000 */
[----:B------:R-:W-:Y:S01]  /*0de0*/  IMAD.HI.U32 R3, R5, R3, R4 ;  /* 0x0000000305037227 */ /* 0x000fe200078e0004 */
[----:B------:R-:W-:Y:S02]  /*0df0*/  LEA.HI R4, R9, R6, RZ, 0x6 ;  /* 0x0000000609047211 */ /* 0x000fe400078f30ff */
[----:B------:R-:W-:Y:S02]  /*0e00*/  IADD3 R6, R2, 0xf4, RZ ;  /* 0x000000f402067810 */ /* 0x000fe40007ffe0ff */
[----:B------:R-:W-:Y:S01]  /*0e10*/  IABS R40, R39 ;  /* 0x0000002700287213 */ /* 0x000fe20000000000 */
[C---:B------:R-:W-:Y:S01]  /*0e20*/  IMAD.HI.U32 R5, R3.reuse, R8, RZ ;  /* 0x0000000803057227 */ /* 0x040fe200078e00ff */
[----:B------:R-:W-:Y:S02]  /*0e30*/  ISETP.GE.AND P3, PT, R6, RZ, PT ;  /* 0x000000ff0600720c */ /* 0x000fe40003f66270 */
[----:B------:R-:W-:Y:S01]  /*0e40*/  IABS R12, R6 ;  /* 0x00000006000c7213 */ /* 0x000fe20000000000 */
[----:B------:R-:W-:Y:S01]  /*0e50*/  IMAD.MOV R5, RZ, RZ, -R5 ;  /* 0x000000ffff057224 */ /* 0x000fe200078e0a05 */
[C---:B------:R-:W-:Y:S01]  /*0e60*/  IADD3 R41, R2.reuse, 0x84, RZ ;  /* 0x0000008402297810 */ /* 0x040fe20007ffe0ff */
[----:B------:R-:W-:Y:S01]  /*0e70*/  IMAD.HI.U32 R9, R3, R16, RZ ;  /* 0x0000001003097227 */ /* 0x000fe200078e00ff */
[----:B------:R-:W-:-:S02]  /*0e80*/  IADD3 R43, R2, 0x80, RZ ;  /* 0x00000080022b7810 */ /* 0x000fc40007ffe0ff */
[C---:B------:R-:W-:Y:S01]  /*0e90*/  IADD3 R45, R2.reuse, 0x7c, RZ ;  /* 0x0000007c022d7810 */ /* 0x040fe20007ffe0ff */
[----:B------:R-:W-:Y:S01]  /*0ea0*/  IMAD R5, R29, R5, R8 ;  /* 0x000000051d057224 */ /* 0x000fe200078e0208 */
[----:B------:R-:W-:Y:S01]  /*0eb0*/  IADD3 R8, R2, 0xf8, RZ ;  /* 0x000000f802087810 */ /* 0x000fe20007ffe0ff */
[----:B------:R-:W-:Y:S01]  /*0ec0*/  IMAD.HI.U32 R7, R3, R12, RZ ;  /* 0x0000000c03077227 */ /* 0x000fe200078e00ff */
[----:B------:R-:W-:Y:S02]  /*0ed0*/  IABS R42, R45 ;  /* 0x0000002d002a7213 */ /* 0x000fe40000000000 */
[C---:B------:R-:W-:Y:S01]  /*0ee0*/  ISETP.GT.U32.AND P0, PT, R29.reuse, R5, PT ;  /* 0x000000051d00720c */ /* 0x040fe20003f04070 */
[----:B------:R-:W-:Y:S01]  /*0ef0*/  IMAD.MOV R7, RZ, RZ, -R7 ;  /* 0x000000ffff077224 */ /* 0x000fe200078e0a07 */
[----:B------:R-:W-:Y:S01]  /*0f00*/  IABS R10, R8 ;  /* 0x00000008000a7213 */ /* 0x000fe20000000000 */
[----:B------:R-:W-:Y:S01]  /*0f10*/  IMAD.MOV R9, RZ, RZ, -R9 ;  /* 0x000000ffff097224 */ /* 0x000fe200078e0a09 */
[----:B------:R-:W-:Y:S01]  /*0f20*/  ISETP.GE.AND P1, PT, R8, RZ, PT ;  /* 0x000000ff0800720c */ /* 0x000fe20003f26270 */
[----:B------:R-:W-:Y:S01]  /*0f30*/  IMAD R7, R29, R7, R12 ;  /* 0x000000071d077224 */ /* 0x000fe200078e020c */
[----:B------:R-:W-:Y:S01]  /*0f40*/  IADD3 R8, R2, 0xf0, RZ ;  /* 0x000000f002087810 */ /* 0x000fe20007ffe0ff */
[----:B------:R-:W-:Y:S01]  /*0f50*/  IMAD.HI.U32 R6, R3, R10, RZ ;  /* 0x0000000a03067227 */ /* 0x000fe200078e00ff */
[----:B------:R-:W-:-:S02]  /*0f60*/  IABS R12, R15 ;  /* 0x0000000f000c7213 */ /* 0x000fc40000000000 */
[----:B------:R-:W-:Y:S01]  /*0f70*/  IABS R14, R8 ;  /* 0x00000008000e7213 */ /* 0x000fe20000000000 */
[----:B------:R-:W-:Y:S01]  /*0f80*/  IMAD.MOV R6, RZ, RZ, -R6 ;  /* 0x000000ffff067224 */ /* 0x000fe200078e0a06 */
[----:B------:R-:W-:Y:S01]  /*0f90*/  ISETP.GE.AND P4, PT, R8, RZ, PT ;  /* 0x000000ff0800720c */ /* 0x000fe20003f86270 */
[----:B------:R-:W-:Y:S01]  /*0fa0*/  @!P0 IMAD.IADD R5, R5, 0x1, -R29 ;  /* 0x0000000105058824 */ /* 0x000fe200078e0a1d */
[C---:B------:R-:W-:Y:S01]  /*0fb0*/  IADD3 R47, R2.reuse, 0x68, RZ ;  /* 0x00000068022f7810 */ /* 0x040fe20007ffe0ff */
[----:B------:R-:W-:Y:S01]  /*0fc0*/  IMAD R6, R29, R6, R10 ;  /* 0x000000061d067224 */ /* 0x000fe200078e020a */
[C---:B------:R-:W-:Y:S01]  /*0fd0*/  IADD3 R49, R2.reuse, 0x64, RZ ;  /* 0x0000006402317810 */ /* 0x040fe20007ffe0ff */
[----:B------:R-:W-:Y:S01]  /*0fe0*/  IMAD.HI.U32 R8, R3, R14, RZ ;  /* 0x0000000e03087227 */ /* 0x000fe200078e00ff */
[C---:B------:R-:W-:Y:S02]  /*0ff0*/  ISETP.GT.U32.AND P0, PT, R29.reuse, R5, PT ;  /* 0x000000051d00720c */ /* 0x040fe40003f04070 */
[C---:B------:R-:W-:Y:S01]  /*1000*/  ISETP.GT.U32.AND P5, PT, R29.reuse, R6, PT ;  /* 0x000000061d00720c */ /* 0x040fe20003fa4070 */
[----:B------:R-:W-:Y:S01]  /*1010*/  IMAD.MOV R8, RZ, RZ, -R8 ;  /* 0x000000ffff087224 */ /* 0x000fe200078e0a08 */
[C---:B------:R-:W-:Y:S01]  /*1020*/  IADD3 R51, R2.reuse, 0x60, RZ ;  /* 0x0000006002337810 */ /* 0x040fe20007ffe0ff */
[C---:B------:R-:W-:Y:S01]  /*1030*/  IMAD R9, R29.reuse, R9, R16 ;  /* 0x000000091d097224 */ /* 0x040fe200078e0210 */
[----:B------:R-:W-:Y:S01]  /*1040*/  IABS R16, R20 ;  /* 0x0000001400107213 */ /* 0x000fe20000000000 */
[----:B------:R-:W-:Y:S01]  /*1050*/  IMAD R8, R29, R8, R14 ;  /* 0x000000081d087224 */ /* 0x000fe200078e020e */
[----:B------:R-:W-:Y:S01]  /*1060*/  IABS R14, R17 ;  /* 0x00000011000e7213 */ /* 0x000fe20000000000 */
[----:B------:R-:W-:Y:S01]  /*1070*/  IMAD.HI.U32 R10, R3, R12, RZ ;  /* 0x0000000c030a7227 */ /* 0x000fe200078e00ff */
[----:B------:R-:W-:-:S02]  /*1080*/  IADD3 R53, R2, 0x5c, RZ ;  /* 0x0000005c02357810 */ /* 0x000fc40007ffe0ff */
[----:B------:R-:W-:Y:S01]  /*1090*/  IABS R50, R51 ;  /* 0x0000003300327213 */ /* 0x000fe20000000000 */
[--C-:B------:R-:W-:Y:S01]  /*10a0*/  @!P0 IMAD.IADD R5, R5, 0x1, -R29.reuse ;  /* 0x0000000105058824 */ /* 0x100fe200078e0a1d */
[C---:B------:R-:W-:Y:S01]  /*10b0*/  ISETP.GT.U32.AND P0, PT, R29.reuse, R7, PT ;  /* 0x000000071d00720c */ /* 0x040fe20003f04070 */
[----:B------:R-:W-:Y:S01]  /*10c0*/  @!P5 IMAD.IADD R6, R6, 0x1, -R29 ;  /* 0x000000010606d824 */ /* 0x000fe200078e0a1d */
[----:B------:R-:W-:Y:S01]  /*10d0*/  IABS R52, R53 ;  /* 0x0000003500347213 */ /* 0x000fe20000000000 */
[----:B------:R-:W-:Y:S01]  /*10e0*/  @!P6 IMAD.MOV R5, RZ, RZ, -R5 ;  /* 0x000000ffff05e224 */ /* 0x000fe200078e0a05 */
[----:B------:R-:W-:Y:S01]  /*10f0*/  ISETP.GT.U32.AND P6, PT, R29, R8, PT ;  /* 0x000000081d00720c */ /* 0x000fe20003fc4070 */
[----:B------:R-:W-:Y:S01]  /*1100*/  IMAD.HI.U32 R11, R3, R14, RZ ;  /* 0x0000000e030b7227 */ /* 0x000fe200078e00ff */
[C---:B------:R-:W-:Y:S02]  /*1110*/  ISETP.GT.U32.AND P5, PT, R29.reuse, R6, PT ;  /* 0x000000061d00720c */ /* 0x040fe40003fa4070 */
[C---:B------:R-:W-:Y:S01]  /*1120*/  IADD3 R55, R2.reuse, 0x48, RZ ;  /* 0x0000004802377810 */ /* 0x040fe20007ffe0ff */
[----:B------:R-:W-:Y:S01]  /*1130*/  IMAD.MOV R11, RZ, RZ, -R11 ;  /* 0x000000ffff0b7224 */ /* 0x000fe200078e0a0b */
[C---:B------:R-:W-:Y:S01]  /*1140*/  IADD3 R57, R2.reuse, 0x44, RZ ;  /* 0x0000004402397810 */ /* 0x040fe20007ffe0ff */
[----:B------:R-:W-:Y:S01]  /*1150*/  IMAD.MOV R10, RZ, RZ, -R10 ;  /* 0x000000ffff0a7224 */ /* 0x000fe200078e0a0a */
[----:B------:R-:W-:Y:S01]  /*1160*/  IABS R56, R55 ;  /* 0x0000003700387213 */ /* 0x000fe20000000000 */
[----:B------:R-:W-:Y:S01]  /*1170*/  IMAD R11, R29, R11, R14 ;  /* 0x0000000b1d0b7224 */ /* 0x000fe200078e020e */
[C---:B------:R-:W-:Y:S01]  /*1180*/  IADD3 R59, R2.reuse, 0x40, RZ ;  /* 0x00000040023b7810 */ /* 0x040fe20007ffe0ff */
[--C-:B------:R-:W-:Y:S01]  /*1190*/  @!P0 IMAD.IADD R7, R7, 0x1, -R29.reuse ;  /* 0x0000000107078824 */ /* 0x100fe200078e0a1d */
[----:B------:R-:W-:Y:S01]  /*11a0*/  IADD3 R61, R2, 0x3c, RZ ;  /* 0x0000003c023d7810 */ /* 0x000fe20007ffe0ff */
[--C-:B------:R-:W-:Y:S01]  /*11b0*/  @!P6 IMAD.IADD R8, R8, 0x1, -R29.reuse ;  /* 0x000000010808e824 */ /* 0x100fe200078e0a1d */
[----:B------:R-:W-:Y:S01]  /*11c0*/  IADD3 R63, R2, 0x38, RZ ;  /* 0x00000038023f7810 */ /* 0x000fe20007ffe0ff */
[----:B------:R-:W-:Y:S01]  /*11d0*/  @!P5 IMAD.IADD R6, R6, 0x1, -R29 ;  /* 0x000000010606d824 */ /* 0x000fe200078e0a1d */
[C---:B------:R-:W-:Y:S01]  /*11e0*/  ISETP.GT.U32.AND P5, PT, R29.reuse, R9, PT ;  /* 0x000000091d00720c */ /* 0x040fe20003fa4070 */
[----:B------:R-:W-:Y:S01]  /*11f0*/  IMAD.MOV.U32 R14, RZ, RZ, R13 ;  /* 0x000000ffff0e7224 */ /* 0x000fe200078e000d */
[C---:B------:R-:W-:Y:S01]  /*1200*/  ISETP.GT.U32.AND P6, PT, R29.reuse, R8, PT ;  /* 0x000000081d00720c */ /* 0x040fe20003fc4070 */
[----:B------:R-:W-:Y:S01]  /*1210*/  @!P1 IMAD.MOV R6, RZ, RZ, -R6 ;  /* 0x000000ffff069224 */ /* 0x000fe200078e0a06 */
[C---:B------:R-:W-:Y:S01]  /*1220*/  ISETP.GT.U32.AND P0, PT, R29.reuse, R7, PT ;  /* 0x000000071d00720c */ /* 0x040fe20003f04070 */
[----:B------:R-:W-:Y:S01]  /*1230*/  IMAD R10, R29, R10, R12 ;  /* 0x0000000a1d0a7224 */ /* 0x000fe200078e020c */
[----:B------:R-:W-:Y:S01]  /*1240*/  IADD3 R64, R2, 0x34, RZ ;  /* 0x0000003402407810 */ /* 0x000fe20007ffe0ff */
[----:B------:R-:W-:Y:S01]  /*1250*/  IMAD.HI.U32 R12, R3, R14, RZ ;  /* 0x0000000e030c7227 */ /* 0x000fe200078e00ff */
[----:B------:R-:W-:-:S02]  /*1260*/  IABS R58, R63 ;  /* 0x0000003f003a7213 */ /* 0x000fc40000000000 */
[----:B------:R-:W-:Y:S01]  /*1270*/  IABS R60, R64 ;  /* 0x00000040003c7213 */ /* 0x000fe20000000000 */
[----:B------:R-:W-:Y:S01]  /*1280*/  IMAD.HI.U32 R13, R3, R16, RZ ;  /* 0x00000010030d7227 */ /* 0x000fe200078e00ff */
[C---:B------:R-:W-:Y:S02]  /*1290*/  IADD3 R65, R2.reuse, 0x30, RZ ;  /* 0x0000003002417810 */ /* 0x040fe40007ffe0ff */
[----:B------:R-:W-:Y:S01]  /*12a0*/  IADD3 R67, R2, 0x14, RZ ;  /* 0x0000001402437810 */ /* 0x000fe20007ffe0ff */
[--C-:B------:R-:W-:Y:S01]  /*12b0*/  @!P6 IMAD.IADD R8, R8, 0x1, -R29.reuse ;  /* 0x000000010808e824 */ /* 0x100fe200078e0a1d */
[----:B------:R-:W-:Y:S01]  /*12c0*/  ISETP.GT.U32.AND P6, PT, R29, R11, PT ;  /* 0x0000000b1d00720c */ /* 0x000fe20003fc4070 */
[--C-:B------:R-:W-:Y:S01]  /*12d0*/  @!P5 IMAD.IADD R9, R9, 0x1, -R29.reuse ;  /* 0x000000010909d824 */ /* 0x100fe200078e0a1d */
[----:B------:R-:W-:Y:S01]  /*12e0*/  ISETP.GE.AND P5, PT, R15, RZ, PT ;  /* 0x000000ff0f00720c */ /* 0x000fe20003fa6270 */
[----:B------:R-:W-:Y:S01]  /*12f0*/  IMAD.MOV R12, RZ, RZ, -R12 ;  /* 0x000000ffff0c7224 */ /* 0x000fe200078e0a0c */
[----:B------:R-:W-:Y:S01]  /*1300*/  IABS R70, R67 ;  /* 0x0000004300467213 */ /* 0x000fe20000000000 */
[----:B------:R-:W-:Y:S01]  /*1310*/  @!P0 IMAD.IADD R7, R7, 0x1, -R29 ;  /* 0x0000000107078824 */ /* 0x000fe200078e0a1d */
[C---:B------:R-:W-:Y:S01]  /*1320*/  ISETP.GT.U32.AND P1, PT, R29.reuse, R9, PT ;  /* 0x000000091d00720c */ /* 0x040fe20003f24070 */
[----:B------:R-:W-:Y:S01]  /*1330*/  IMAD.MOV R13, RZ, RZ, -R13 ;  /* 0x000000ffff0d7224 */ /* 0x000fe200078e0a0d */
[C---:B------:R-:W-:Y:S01]  /*1340*/  ISETP.GT.U32.AND P0, PT, R29.reuse, R10, PT ;  /* 0x0000000a1d00720c */ /* 0x040fe20003f04070 */
[C---:B------:R-:W-:Y:S01]  /*1350*/  IMAD R12, R29.reuse, R12, R14 ;  /* 0x0000000c1d0c7224 */ /* 0x040fe200078e020e */
[C---:B------:R-:W-:Y:S01]  /*1360*/  IADD3 R69, R2.reuse, 0x10, RZ ;  /* 0x0000001002457810 */ /* 0x040fe20007ffe0ff */
[----:B------:R-:W-:Y:S01]  /*1370*/  IMAD R13, R29, R13, R16 ;  /* 0x0000000d1d0d7224 */ /* 0x000fe200078e0210 */
[----:B------:R-:W-:Y:S01]  /*1380*/  IADD3 R71, R2, 0xc, RZ ;  /* 0x0000000c02477810 */ /* 0x000fe20007ffe0ff */
[----:B------:R-:W-:Y:S01]  /*1390*/  @!P6 IMAD.IADD R11, R11, 0x1, -R29 ;  /* 0x000000010b0be824 */ /* 0x000fe200078e0a1d */
[----:B------:R-:W-:Y:S01]  /*13a0*/  IABS R72, R69 ;  /* 0x0000004500487213 */ /* 0x000fe20000000000 */
[----:B------:R-:W-:Y:S01]  /*13b0*/  IMAD.HI.U32 R14, R3, R18, RZ ;  /* 0x00000012030e7227 */ /* 0x000fe200078e00ff */
[----:B------:R-:W-:-:S02]  /*13c0*/  IABS R74, R71 ;  /* 0x00000047004a7213 */ /* 0x000fc40000000000 */
[----:B------:R-:W-:Y:S01]  /*13d0*/  ISETP.GT.U32.AND P6, PT, R29, R11, PT ;  /* 0x0000000b1d00720c */ /* 0x000fe20003fc4070 */
[----:B------:R-:W-:Y:S01]  /*13e0*/  @!P1 IMAD.IADD R9, R9, 0x1, -R29 ;  /* 0x0000000109099824 */ /* 0x000fe200078e0a1d */
[C---:B------:R-:W-:Y:S01]  /*13f0*/  ISETP.GT.U32.AND P1, PT, R29.reuse, R12, PT ;  /* 0x0000000c1d00720c */ /* 0x040fe20003f24070 */
[----:B------:R-:W-:Y:S01]  /*1400*/  IMAD.MOV R14, RZ, RZ, -R14 ;  /* 0x000000ffff0e7224 */ /* 0x000fe200078e0a0e */
[----:B------:R-:W-:Y:S01]  /*1410*/  IABS R82, c[0x0][0x178] ;  /* 0x00005e0000527a13 */ /* 0x000fe20000000000 */
[----:B------:R-:W-:Y:S01]  /*1420*/  @!P2 IMAD.MOV R9, RZ, RZ, -R9 ;  /* 0x000000ffff09a224 */ /* 0x000fe200078e0a09 */
[C---:B------:R-:W-:Y:S01]  /*1430*/  ISETP.GT.U32.AND P2, PT, R29.reuse, R13, PT ;  /* 0x0000000d1d00720c */ /* 0x040fe20003f44070 */
[----:B------:R-:W-:Y:S01]  /*1440*/  IMAD R14, R29, R14, R18 ;  /* 0x0000000e1d0e7224 */ /* 0x000fe200078e0212 */
[----:B------:R-:W-:Y:S01]  /*1450*/  IADD3 R73, R2, 0x8, RZ ;  /* 0x0000000802497810 */ /* 0x000fe20007ffe0ff */
[----:B------:R-:W-:Y:S01]  /*1460*/  @!P0 IMAD.IADD R10, R10, 0x1, -R29 ;  /* 0x000000010a0a8824 */ /* 0x000fe200078e0a1d */
[----:B------:R-:W-:Y:S01]  /*1470*/  ISETP.GE.AND P0, PT, R17, RZ, PT ;  /* 0x000000ff1100720c */ /* 0x000fe20003f06270 */
[----:B------:R-:W-:Y:S01]  /*1480*/  @!P3 IMAD.MOV R7, RZ, RZ, -R7 ;  /* 0x000000ffff07b224 */ /* 0x000fe200078e0a07 */
[----:B------:R-:W-:Y:S01]  /*1490*/  IADD3 R17, R2, 0xd4, RZ ;  /* 0x000000d402117810 */ /* 0x000fe20007ffe0ff */
[--C-:B------:R-:W-:Y:S01]  /*14a0*/  @!P6 IMAD.IADD R11, R11, 0x1, -R29.reuse ;  /* 0x000000010b0be824 */ /* 0x100fe200078e0a1d */
[C---:B------:R-:W-:Y:S01]  /*14b0*/  ISETP.GT.U32.AND P6, PT, R29.reuse, R14, PT ;  /* 0x0000000e1d00720c */ /* 0x040fe20003fc4070 */
[--C-:B------:R-:W-:Y:S01]  /*14c0*/  @!P1 IMAD.IADD R12, R12, 0x1, -R29.reuse ;  /* 0x000000010c0c9824 */ /* 0x100fe200078e0a1d */
[----:B------:R-:W-:Y:S01]  /*14d0*/  IABS R18, R17 ;  /* 0x0000001100127213 */ /* 0x000fe20000000000 */
[----:B------:R-:W-:Y:S01]  /*14e0*/  @!P4 IMAD.MOV R8, RZ, RZ, -R8 ;  /* 0x000000ffff08c224 */ /* 0x000fe200078e0a08 */
[----:B------:R-:W-:Y:S01]  /*14f0*/  ISETP.GT.U32.AND P3, PT, R29, R10, PT ;  /* 0x0000000a1d00720c */ /* 0x000fe20003f64070 */
[----:B------:R-:W-:Y:S01]  /*1500*/  @!P2 IMAD.IADD R13, R13, 0x1, -R29 ;  /* 0x000000010d0da824 */ /* 0x000fe200078e0a1d */
[----:B------:R-:W-:Y:S01]  /*1510*/  ISETP.GT.U32.AND P2, PT, R29, R12, PT ;  /* 0x0000000c1d00720c */ /* 0x000fe20003f44070 */
[----:B------:R-:W-:Y:S01]  /*1520*/  IMAD.HI.U32 R15, R3, R18, RZ ;  /* 0x00000012030f7227 */ /* 0x000fe200078e00ff */
[----:B------:R-:W-:-:S02]  /*1530*/  ISETP.GE.AND P1, PT, R21, RZ, PT ;  /* 0x000000ff1500720c */ /* 0x000fc40003f26270 */
[----:B------:R-:W-:Y:S01]  /*1540*/  IADD3 R21, R2, 0xcc, RZ ;  /* 0x000000cc02157810 */ /* 0x000fe20007ffe0ff */
[----:B------:R-:W-:Y:S01]  /*1550*/  IMAD.MOV R15, RZ, RZ, -R15 ;  /* 0x000000ffff0f7224 */ /* 0x000fe200078e0a0f */
[----:B------:R-:W-:Y:S01]  /*1560*/  ISETP.GE.AND P4, PT, R19, RZ, PT ;  /* 0x000000ff1300720c */ /* 0x000fe20003f86270 */
[--C-:B------:R-:W-:Y:S01]  /*1570*/  @!P6 IMAD.IADD R14, R14, 0x1, -R29.reuse ;  /* 0x000000010e0ee824 */ /* 0x100fe200078e0a1d */
[C---:B------:R-:W-:Y:S01]  /*1580*/  ISETP.GT.U32.AND P6, PT, R29.reuse, R13, PT ;  /* 0x0000000d1d00720c */ /* 0x040fe20003fc4070 */
[C---:B------:R-:W-:Y:S01]  /*1590*/  IMAD R15, R29.reuse, R15, R18 ;  /* 0x0000000f1d0f7224 */ /* 0x040fe200078e0212 */
[----:B------:R-:W-:Y:S01]  /*15a0*/  IABS R22, R21 ;  /* 0x0000001500167213 */ /* 0x000fe20000000000 */
[--C-:B------:R-:W-:Y:S01]  /*15b0*/  @!P3 IMAD.IADD R10, R10, 0x1, -R29.reuse ;  /* 0x000000010a0ab824 */ /* 0x100fe200078e0a1d */
[----:B------:R-:W-:Y:S01]  /*15c0*/  IADD3 R19, R2, 0xd0, RZ ;  /* 0x000000d002137810 */ /* 0x000fe20007ffe0ff */
[----:B------:R-:W-:Y:S01]  /*15d0*/  @!P2 IMAD.IADD R12, R12, 0x1, -R29 ;  /* 0x000000010c0ca824 */ /* 0x000fe200078e0a1d */
[----:B------:R-:W-:Y:S01]  /*15e0*/  ISETP.GT.U32.AND P2, PT, R29, R15, PT ;  /* 0x0000000f1d00720c */ /* 0x000fe20003f44070 */
[----:B------:R-:W-:Y:S01]  /*15f0*/  @!P5 IMAD.MOV R10, RZ, RZ, -R10 ;  /* 0x000000ffff0ad224 */ /* 0x000fe200078e0a0a */
[----:B------:R-:W-:Y:S01]  /*1600*/  ISETP.GE.AND P3, PT, R20, RZ, PT ;  /* 0x000000ff1400720c */ /* 0x000fe20003f66270 */
[----:B------:R-:W-:Y:S01]  /*1610*/  @!P0 IMAD.MOV R11, RZ, RZ, -R11 ;  /* 0x000000ffff0b8224 */ /* 0x000fe200078e0a0b */
[----:B------:R-:W-:Y:S01]  /*1620*/  IABS R20, R19 ;  /* 0x0000001300147213 */ /* 0x000fe20000000000 */
[----:B------:R-:W-:Y:S01]  /*1630*/  IMAD.HI.U32 R18, R3, R24, RZ ;  /* 0x0000001803127227 */ /* 0x000fe200078e00ff */
[----:B------:R-:W-:-:S02]  /*1640*/  ISETP.GT.U32.AND P5, PT, R29, R14, PT ;  /* 0x0000000e1d00720c */ /* 0x000fc40003fa4070 */
[----:B------:R-:W-:Y:S01]  /*1650*/  IABS R76, R73 ;  /* 0x00000049004c7213 */ /* 0x000fe20000000000 */
[----:B------:R-:W-:Y:S01]  /*1660*/  @!P6 IMAD.IADD R13, R13, 0x1, -R29 ;  /* 0x000000010d0de824 */ /* 0x000fe200078e0a1d */
[----:B------:R-:W-:Y:S01]  /*1670*/  ISETP.GE.AND P6, PT, R17, RZ, PT ;  /* 0x000000ff1100720c */ /* 0x000fe20003fc6270 */
[----:B------:R-:W-:Y:S01]  /*1680*/  IMAD.HI.U32 R17, R3, R22, RZ ;  /* 0x0000001603117227 */ /* 0x000fe200078e00ff */
[----:B------:R-:W-:Y:S02]  /*1690*/  LOP3.LUT R75, R104, 0x3f, RZ, 0xc0, !PT ;  /* 0x0000003f684b7812 */ /* 0x000fe400078ec0ff */
[----:B------:R-:W-:Y:S01]  /*16a0*/  IABS R221, R105 ;  /* 0x0000006900dd7213 */ /* 0x000fe20000000000 */
[----:B------:R-:W-:Y:S01]  /*16b0*/  IMAD.MOV R17, RZ, RZ, -R17 ;  /* 0x000000ffff117224 */ /* 0x000fe200078e0a11 */
[----:B------:R-:W-:Y:S01]  /*16c0*/  SHF.R.U32.HI R207, RZ, 0x7, R104 ;  /* 0x00000007ffcf7819 */ /* 0x000fe20000011668 */
[----:B------:R-:W-:Y:S01]  /*16d0*/  @!P2 IMAD.IADD R15, R15, 0x1, -R29 ;  /* 0x000000010f0fa824 */ /* 0x000fe200078e0a1d */
[----:B------:R-:W-:Y:S01]  /*16e0*/  ISETP.GE.AND P2, PT, R19, RZ, PT ;  /* 0x000000ff1300720c */ /* 0x000fe20003f46270 */
[----:B------:R-:W-:Y:S01]  /*16f0*/  IMAD.HI.U32 R16, R3, R20, RZ ;  /* 0x0000001403107227 */ /* 0x000fe200078e00ff */
[----:B------:R-:W-:-:S02]  /*1700*/  SGXT.U32 R207, R207, 0x6 ;  /* 0x00000006cfcf781a */ /* 0x000fc40000000000 */
[C---:B------:R-:W-:Y:S01]  /*1710*/  ISETP.GT.U32.AND P0, PT, R29.reuse, R15, PT ;  /* 0x0000000f1d00720c */ /* 0x040fe20003f04070 */
[C---:B------:R-:W-:Y:S01]  /*1720*/  IMAD R17, R29.reuse, R17, R22 ;  /* 0x000000111d117224 */ /* 0x040fe200078e0216 */
[----:B------:R-:W-:Y:S01]  /*1730*/  IABS R22, R25 ;  /* 0x0000001900167213 */ /* 0x000fe20000000000 */
[----:B------:R-:W-:Y:S02]  /*1740*/  IMAD.MOV R16, RZ, RZ, -R16 ;  /* 0x000000ffff107224 */ /* 0x000fe400078e0a10 */
[----:B------:R-:W-:Y:S02]  /*1750*/  @!P5 IMAD.IADD R14, R14, 0x1, -R29 ;  /* 0x000000010e0ed824 */ /* 0x000fe400078e0a1d */
[----:B------:R-:W-:Y:S02]  /*1760*/  IMAD R16, R29, R16, R20 ;  /* 0x000000101d107224 */ /* 0x000fe400078e0214 */
[----:B------:R-:W-:-:S03]  /*1770*/  IMAD.HI.U32 R19, R3, R22, RZ ;  /* 0x0000001603137227 */ /* 0x000fc600078e00ff */
[C---:B------:R-:W-:Y:S01]  /*1780*/  ISETP.GT.U32.AND P5, PT, R29.reuse, R16, PT ;  /* 0x000000101d00720c */ /* 0x040fe20003fa4070 */
[----:B------:R-:W-:Y:S02]  /*1790*/  IMAD.MOV R19, RZ, RZ, -R19 ;  /* 0x000000ffff137224 */ /* 0x000fe400078e0a13 */
[----:B------:R-:W-:Y:S02]  /*17a0*/  IMAD.MOV R18, RZ, RZ, -R18 ;  /* 0x000000ffff127224 */ /* 0x000fe400078e0a12 */
[----:B------:R-:W-:Y:S01]  /*17b0*/  @!P4 IMAD.MOV R12, RZ, RZ, -R12 ;  /* 0x000000ffff0cc224 */ /* 0x000fe200078e0a0c */
[----:B------:R-:W-:Y:S01]  /*17c0*/  ISETP.GT.U32.AND P4, PT, R29, R17, PT ;  /* 0x000000111d00720c */ /* 0x000fe20003f84070 */
[----:B------:R-:W-:Y:S01]  /*17d0*/  @!P0 IMAD.IADD R15, R15, 0x1, -R29 ;  /* 0x000000010f0f8824 */ /* 0x000fe200078e0a1d */
[----:B------:R-:W-:Y:S01]  /*17e0*/  ISETP.GE.AND P0, PT, R23, RZ, PT ;  /* 0x000000ff1700720c */ /* 0x000fe20003f06270 */
[C---:B------:R-:W-:Y:S01]  /*17f0*/  IMAD R19, R29.reuse, R19, R22 ;  /* 0x000000131d137224 */ /* 0x040fe200078e0216 */
[----:B------:R-:W-:Y:S01]  /*1800*/  IADD3 R22, R2, 0xbc, RZ ;  /* 0x000000bc02167810 */ /* 0x000fe20007ffe0ff */
[C---:B------:R-:W-:Y:S01]  /*1810*/  IMAD R18, R29.reuse, R18, R24 ;  /* 0x000000121d127224 */ /* 0x040fe200078e0218 */
[----:B------:R-:W-:Y:S01]  /*1820*/  IABS R24, R27 ;  /* 0x0000001b00187213 */ /* 0x000fe20000000000 */
[----:B------:R-:W-:Y:S01]  /*1830*/  @!P6 IMAD.MOV R15, RZ, RZ, -R15 ;  /* 0x000000ffff0fe224 */ /* 0x000fe200078e0a0f */
[C---:B------:R-:W-:Y:S01]  /*1840*/  ISETP.GT.U32.AND P6, PT, R29.reuse, R19, PT ;  /* 0x000000131d00720c */ /* 0x040fe20003fc4070 */
[----:B------:R-:W-:Y:S01]  /*1850*/  @!P3 IMAD.MOV R13, RZ, RZ, -R13 ;  /* 0x000000ffff0db224 */ /* 0x000fe200078e0a0d */
[----:B------:R-:W-:Y:S01]  /*1860*/  ISETP.GT.U32.AND P3, PT, R29, R18, PT ;  /* 0x000000121d00720c */ /* 0x000fe20003f64070 */
[----:B------:R-:W-:-:S02]  /*1870*/  @!P5 IMAD.IADD R16, R16, 0x1, -R29 ;  /* 0x000000011010d824 */ /* 0x000fc400078e0a1d */
[----:B------:R-:W-:-:S03]  /*1880*/  IMAD.HI.U32 R20, R3, R24, RZ ;  /* 0x0000001803147227 */ /* 0x000fc600078e00ff */
[----:B------:R-:W-:Y:S01]  /*1890*/  ISETP.GT.U32.AND P5, PT, R29, R16, PT ;  /* 0x000000101d00720c */ /* 0x000fe20003fa4070 */
[----:B------:R-:W-:Y:S02]  /*18a0*/  IMAD.MOV R20, RZ, RZ, -R20 ;  /* 0x000000ffff147224 */ /* 0x000fe400078e0a14 */
[--C-:B------:R-:W-:Y:S02]  /*18b0*/  @!P4 IMAD.IADD R17, R17, 0x1, -R29.reuse ;  /* 0x000000011111c824 */ /* 0x100fe400078e0a1d */
[----:B------:R-:W-:Y:S01]  /*18c0*/  IMAD R20, R29, R20, R24 ;  /* 0x000000141d147224 */ /* 0x000fe200078e0218 */
[----:B------:R-:W-:Y:S01]  /*18d0*/  IABS R24, R22 ;  /* 0x0000001600187213 */ /* 0x000fe20000000000 */
[--C-:B------:R-:W-:Y:S01]  /*18e0*/  @!P6 IMAD.IADD R19, R19, 0x1, -R29.reuse ;  /* 0x000000011313e824 */ /* 0x100fe200078e0a1d */
[----:B------:R-:W-:Y:S01]  /*18f0*/  ISETP.GT.U32.AND P4, PT, R29, R17, PT ;  /* 0x000000111d00720c */ /* 0x000fe20003f84070 */
[----:B------:R-:W-:Y:S01]  /*1900*/  @!P1 IMAD.MOV R14, RZ, RZ, -R14 ;  /* 0x000000ffff0e9224 */ /* 0x000fe200078e0a0e */
[----:B------:R-:W-:Y:S01]  /*1910*/  ISETP.GE.AND P1, PT, R21, RZ, PT ;  /* 0x000000ff1500720c */ /* 0x000fe20003f26270 */
[----:B------:R-:W-:Y:S01]  /*1920*/  @!P3 IMAD.IADD R18, R18, 0x1, -R29 ;  /* 0x000000011212b824 */ /* 0x000fe200078e0a1d */
[----:B------:R-:W-:Y:S01]  /*1930*/  ISETP.GT.U32.AND P6, PT, R29, R19, PT ;  /* 0x000000131d00720c */ /* 0x000fe20003fc4070 */
[----:B------:R-:W-:-:S03]  /*1940*/  IMAD.HI.U32 R21, R3, R24, RZ ;  /* 0x0000001803157227 */ /* 0x000fc600078e00ff */
[----:B------:R-:W-:Y:S01]  /*1950*/  ISETP.GT.U32.AND P3, PT, R29, R18, PT ;  /* 0x000000121d00720c */ /* 0x000fe20003f64070 */
[----:B------:R-:W-:Y:S01]  /*1960*/  @!P5 IMAD.IADD R16, R16, 0x1, -R29 ;  /* 0x000000011010d824 */ /* 0x000fe200078e0a1d */
[----:B------:R-:W-:Y:S01]  /*1970*/  ISETP.GE.AND P5, PT, R25, RZ, PT ;  /* 0x000000ff1900720c */ /* 0x000fe20003fa6270 */
[----:B------:R-:W-:Y:S01]  /*1980*/  IMAD.MOV R21, RZ, RZ, -R21 ;  /* 0x000000ffff157224 */ /* 0x000fe200078e0a15 */
[C---:B------:R-:W-:Y:S01]  /*1990*/  IADD3 R25, R2.reuse, 0xb8, RZ ;  /* 0x000000b802197810 */ /* 0x040fe20007ffe0ff */
[----:B------:R-:W-:Y:S01]  /*19a0*/  @!P2 IMAD.MOV R16, RZ, RZ, -R16 ;  /* 0x000000ffff10a224 */ /* 0x000fe200078e0a10 */
[----:B------:R-:W-:Y:S01]  /*19b0*/  ISETP.GT.U32.AND P2, PT, R29, R20, PT ;  /* 0x000000141d00720c */ /* 0x000fe20003f44070 */
[--C-:B------:R-:W-:Y:S01]  /*19c0*/  @!P4 IMAD.IADD R17, R17, 0x1, -R29.reuse ;  /* 0x000000011111c824 */ /* 0x100fe200078e0a1d */
[----:B------:R-:W-:Y:S01]  /*19d0*/  ISETP.GE.AND P4, PT, R27, RZ, PT ;  /* 0x000000ff1b00720c */ /* 0x000fe20003f86270 */
[----:B------:R-:W-:Y:S01]  /*19e0*/  IMAD R21, R29, R21, R24 ;  /* 0x000000151d157224 */ /* 0x000fe200078e0218 */
[----:B------:R-:W-:Y:S01]  /*19f0*/  IADD3 R27, R2, 0xb4, RZ ;  /* 0x000000b4021b7810 */ /* 0x000fe20007ffe0ff */
[--C-:B------:R-:W-:Y:S01]  /*1a00*/  @!P6 IMAD.IADD R19, R19, 0x1, -R29.reuse ;  /* 0x000000011313e824 */ /* 0x100fe200078e0a1d */
[----:B------:R-:W-:Y:S01]  /*1a10*/  IABS R26, R25 ;  /* 0x00000019001a7213 */ /* 0x000fe20000000000 */
[----:B------:R-:W-:Y:S01]  /*1a20*/  @!P3 IMAD.IADD R18, R18, 0x1, -R29 ;  /* 0x000000011212b824 */ /* 0x000fe200078e0a1d */
[----:B------:R-:W-:Y:S01]  /*1a30*/  ISETP.GT.U32.AND P6, PT, R29, R21, PT ;  /* 0x000000151d00720c */ /* 0x000fe20003fc4070 */
[----:B------:R-:W-:Y:S01]  /*1a40*/  @!P1 IMAD.MOV R17, RZ, RZ, -R17 ;  /* 0x000000ffff119224 */ /* 0x000fe200078e0a11 */
[----:B------:R-:W-:Y:S01]  /*1a50*/  IABS R23, R27 ;  /* 0x0000001b00177213 */ /* 0x000fe20000000000 */
[----:B------:R-:W-:Y:S01]  /*1a60*/  @!P0 IMAD.MOV R18, RZ, RZ, -R18 ;  /* 0x000000ffff128224 */ /* 0x000fe200078e0a12 */
[----:B------:R-:W-:Y:S01]  /*1a70*/  ISETP.GE.AND P3, PT, R22, RZ, PT ;  /* 0x000000ff1600720c */ /* 0x000fe20003f66270 */
[----:B------:R-:W-:Y:S01]  /*1a80*/  IMAD.HI.U32 R22, R3, R26, RZ ;  /* 0x0000001a03167227 */ /* 0x000fe200078e00ff */
[----:B------:R-:W-:-:S03]  /*1a90*/  ISETP.GE.AND P1, PT, R25, RZ, PT ;  /* 0x000000ff1900720c */ /* 0x000fc60003f26270 */
[----:B------:R-:W-:Y:S02]  /*1aa0*/  IMAD.MOV.U32 R24, RZ, RZ, R23 ;  /* 0x000000ffff187224 */ /* 0x000fe400078e0017 */
[----:B------:R-:W-:Y:S02]  /*1ab0*/  @!P2 IMAD.IADD R20, R20, 0x1, -R29 ;  /* 0x000000011414a824 */ /* 0x000fe400078e0a1d */
[----:B------:R-:W-:Y:S02]  /*1ac0*/  IMAD.MOV R22, RZ, RZ, -R22 ;  /* 0x000000ffff167224 */ /* 0x000fe400078e0a16 */
[----:B------:R-:W-:Y:S01]  /*1ad0*/  IMAD.HI.U32 R23, R3, R24, RZ ;  /* 0x0000001803177227 */ /* 0x000fe200078e00ff */
[----:B------:R-:W-:-:S03]  /*1ae0*/  ISETP.GT.U32.AND P2, PT, R29, R20, PT ;  /* 0x000000141d00720c */ /* 0x000fc60003f44070 */
[----:B------:R-:W-:Y:S01]  /*1af0*/  IMAD R22, R29, R22, R26 ;  /* 0x000000161d167224 */ /* 0x000fe200078e021a */
[----:B------:R-:W-:Y:S01]  /*1b00*/  IABS R26, R31 ;  /* 0x0000001f001a7213 */ /* 0x000fe20000000000 */
[----:B------:R-:W-:Y:S02]  /*1b10*/  @!P6 IMAD.IADD R21, R21, 0x1, -R29 ;  /* 0x000000011515e824 */ /* 0x000fe400078e0a1d */
[----:B------:R-:W-:Y:S02]  /*1b20*/  IMAD.MOV R23, RZ, RZ, -R23 ;  /* 0x000000ffff177224 */ /* 0x000fe400078e0a17 */
[----:B------:R-:W-:Y:S01]  /*1b30*/  IMAD.HI.U32 R25, R3, R28, RZ ;  /* 0x0000001c03197227 */ /* 0x000fe200078e00ff */
[----:B------:R-:W-:-:S03]  /*1b40*/  ISETP.GT.U32.AND P0, PT, R29, R21, PT ;  /* 0x000000151d00720c */ /* 0x000fc60003f04070 */
[----:B------:R-:W-:Y:S02]  /*1b50*/  IMAD R23, R29, R23, R24 ;  /* 0x000000171d177224 */ /* 0x000fe400078e0218 */
[----:B------:R-:W-:-:S03]  /*1b60*/  IMAD.HI.U32 R24, R3, R26, RZ ;  /* 0x0000001a03187227 */ /* 0x000fc600078e00ff */
[C---:B------:R-:W-:Y:S01]  /*1b70*/  ISETP.GT.U32.AND P6, PT, R29.reuse, R23, PT ;  /* 0x000000171d00720c */ /* 0x040fe20003fc4070 */
[----:B------:R-:W-:Y:S02]  /*1b80*/  IMAD.MOV R24, RZ, RZ, -R24 ;  /* 0x000000ffff187224 */ /* 0x000fe400078e0a18 */
[----:B------:R-:W-:Y:S01]  /*1b90*/  @!P2 IMAD.IADD R20, R20, 0x1, -R29 ;  /* 0x000000011414a824 */ /* 0x000fe200078e0a1d */
[C---:B------:R-:W-:Y:S01]  /*1ba0*/  ISETP.GT.U32.AND P2, PT, R29.reuse, R22, PT ;  /* 0x000000161d00720c */ /* 0x040fe20003f44070 */
[----:B------:R-:W-:Y:S02]  /*1bb0*/  IMAD.MOV R25, RZ, RZ, -R25 ;  /* 0x000000ffff197224 */ /* 0x000fe400078e0a19 */
[C---:B------:R-:W-:Y:S01]  /*1bc0*/  IMAD R24, R29.reuse, R24, R26 ;  /* 0x000000181d187224 */ /* 0x040fe200078e021a */
[----:B------:R-:W-:Y:S01]  /*1bd0*/  IABS R26, R34 ;  /* 0x00000022001a7213 */ /* 0x000fe20000000000 */
[----:B------:R-:W-:Y:S02]  /*1be0*/  IMAD R25, R29, R25, R28 ;  /* 0x000000191d197224 */ /* 0x000fe400078e021c */
[----:B------:R-:W-:Y:S01]  /*1bf0*/  @!P0 IMAD.IADD R21, R21, 0x1, -R29 ;  /* 0x0000000115158824 */ /* 0x000fe200078e0a1d */
[C---:B------:R-:W-:Y:S01]  /*1c00*/  ISETP.GT.U32.AND P0, PT, R29.reuse, R24, PT ;  /* 0x000000181d00720c */ /* 0x040fe20003f04070 */
[----:B------:R-:W-:Y:S01]  /*1c10*/  @!P4 IMAD.MOV R20, RZ, RZ, -R20 ;  /* 0x000000ffff14c224 */ /* 0x000fe200078e0a14 */
[----:B------:R-:W-:Y:S01]  /*1c20*/  ISETP.GT.U32.AND P4, PT, R29, R25, PT ;  /* 0x000000191d00720c */ /* 0x000fe20003f84070 */
[----:B------:R-:W-:-:S02]  /*1c30*/  @!P5 IMAD.MOV R19, RZ, RZ, -R19 ;  /* 0x000000ffff13d224 */ /* 0x000fc400078e0a13 */
[--C-:B------:R-:W-:Y:S01]  /*1c40*/  @!P2 IMAD.IADD R22, R22, 0x1, -R29.reuse ;  /* 0x000000011616a824 */ /* 0x100fe200078e0a1d */
[----:B------:R-:W-:Y:S01]  /*1c50*/  ISETP.GE.AND P2, PT, R27, RZ, PT ;  /* 0x000000ff1b00720c */ /* 0x000fe20003f46270 */
[----:B------:R-:W-:Y:S02]  /*1c60*/  IMAD.MOV.U32 R28, RZ, RZ, R26 ;  /* 0x000000ffff1c7224 */ /* 0x000fe400078e001a */
[----:B------:R-:W-:Y:S01]  /*1c70*/  @!P6 IMAD.IADD R23, R23, 0x1, -R29 ;  /* 0x000000011717e824 */ /* 0x000fe200078e0a1d */
[----:B------:R-:W-:Y:S01]  /*1c80*/  ISETP.GT.U32.AND P5, PT, R29, R22, PT ;  /* 0x000000161d00720c */ /* 0x000fe20003fa4070 */
[----:B------:R-:W-:-:S03]  /*1c90*/  IMAD.HI.U32 R27, R3, R28, RZ ;  /* 0x0000001c031b7227 */ /* 0x000fc600078e00ff */
[----:B------:R-:W-:Y:S01]  /*1ca0*/  ISETP.GT.U32.AND P6, PT, R29, R23, PT ;  /* 0x000000171d00720c */ /* 0x000fe20003fc4070 */
[--C-:B------:R-:W-:Y:S01]  /*1cb0*/  @!P0 IMAD.IADD R24, R24, 0x1, -R29.reuse ;  /* 0x0000000118188824 */ /* 0x100fe200078e0a1d */
[----:B------:R-:W-:Y:S01]  /*1cc0*/  ISETP.GE.AND P0, PT, R33, RZ, PT ;  /* 0x000000ff2100720c */ /* 0x000fe20003f06270 */
[----:B------:R-:W-:Y:S01]  /*1cd0*/  @!P4 IMAD.IADD R25, R25, 0x1, -R29 ;  /* 0x000000011919c824 */ /* 0x000fe200078e0a1d */
[----:B------:R-:W-:Y:S01]  /*1ce0*/  IADD3 R33, R2, 0x98, RZ ;  /* 0x0000009802217810 */ /* 0x000fe20007ffe0ff */
[----:B------:R-:W-:Y:S01]  /*1cf0*/  IMAD.HI.U32 R26, R3, R30, RZ ;  /* 0x0000001e031a7227 */ /* 0x000fe200078e00ff */
[----:B------:R-:W-:Y:S02]  /*1d00*/  ISETP.GT.U32.AND P4, PT, R29, R24, PT ;  /* 0x000000181d00720c */ /* 0x000fe40003f84070 */
[----:B------:R-:W-:Y:S01]  /*1d10*/  IABS R36, R33 ;  /* 0x0000002100247213 */ /* 0x000fe20000000000 */
[----:B------:R-:W-:Y:S02]  /*1d20*/  IMAD.MOV R27, RZ, RZ, -R27 ;  /* 0x000000ffff1b7224 */ /* 0x000fe400078e0a1b */
[----:B------:R-:W-:-:S02]  /*1d30*/  IMAD.MOV R26, RZ, RZ, -R26 ;  /* 0x000000ffff1a7224 */ /* 0x000fc400078e0a1a */
[--C-:B------:R-:W-:Y:S02]  /*1d40*/  @!P5 IMAD.IADD R22, R22, 0x1, -R29.reuse ;  /* 0x000000011616d824 */ /* 0x100fe400078e0a1d */
[C---:B------:R-:W-:Y:S01]  /*1d50*/  IMAD R27, R29.reuse, R27, R28 ;  /* 0x0000001b1d1b7224 */ /* 0x040fe200078e021c */
[----:B------:R-:W-:Y:S01]  /*1d60*/  IADD3 R28, R2, 0xa0, RZ ;  /* 0x000000a0021c7810 */ /* 0x000fe20007ffe0ff */
[C---:B------:R-:W-:Y:S02]  /*1d70*/  IMAD R26, R29.reuse, R26, R30 ;  /* 0x0000001a1d1a7224 */ /* 0x040fe400078e021e */
[----:B------:R-:W-:Y:S01]  /*1d80*/  @!P1 IMAD.MOV R22, RZ, RZ, -R22 ;  /* 0x000000ffff169224 */ /* 0x000fe200078e0a16 */
[C---:B------:R-:W-:Y:S01]  /*1d90*/  ISETP.GT.U32.AND P1, PT, R29.reuse, R25, PT ;  /* 0x000000191d00720c */ /* 0x040fe20003f24070 */
[----:B------:R-:W-:Y:S01]  /*1da0*/  @!P4 IMAD.IADD R24, R24, 0x1, -R29 ;  /* 0x000000011818c824 */ /* 0x000fe200078e0a1d */
[C---:B------:R-:W-:Y:S01]  /*1db0*/  ISETP.GT.U32.AND P4, PT, R29.reuse, R27, PT ;  /* 0x0000001b1d00720c */ /* 0x040fe20003f84070 */
[----:B------:R-:W-:Y:S01]  /*1dc0*/  @!P3 IMAD.MOV R21, RZ, RZ, -R21 ;  /* 0x000000ffff15b224 */ /* 0x000fe200078e0a15 */
[----:B------:R-:W-:Y:S01]  /*1dd0*/  ISETP.GT.U32.AND P5, PT, R29, R26, PT ;  /* 0x0000001a1d00720c */ /* 0x000fe20003fa4070 */
[----:B------:R-:W-:Y:S01]  /*1de0*/  @!P6 IMAD.IADD R23, R23, 0x1, -R29 ;  /* 0x000000011717e824 */ /* 0x000fe200078e0a1d */
[----:B------:R-:W-:-:S02]  /*1df0*/  ISETP.GE.AND P3, PT, R31, RZ, PT ;  /* 0x000000ff1f00720c */ /* 0x000fc40003f66270 */
[----:B------:R-:W-:Y:S01]  /*1e00*/  ISETP.GE.AND P6, PT, R32, RZ, PT ;  /* 0x000000ff2000720c */ /* 0x000fe20003fc6270 */
[----:B------:R-:W-:Y:S01]  /*1e10*/  @!P2 IMAD.MOV R23, RZ, RZ, -R23 ;  /* 0x000000ffff17a224 */ /* 0x000fe200078e0a17 */
[----:B------:R-:W-:Y:S02]  /*1e20*/  IADD3 R31, R2, 0x9c, RZ ;  /* 0x0000009c021f7810 */ /* 0x000fe40007ffe0ff */
[----:B------:R-:W-:Y:S01]  /*1e30*/  IABS R32, R28 ;  /* 0x0000001c00207213 */ /* 0x000fe20000000000 */
[--C-:B------:R-:W-:Y:S01]  /*1e40*/  @!P1 IMAD.IADD R25, R25, 0x1, -R29.reuse ;  /* 0x0000000119199824 */ /* 0x100fe200078e0a1d */
[----:B------:R-:W-:Y:S01]  /*1e50*/  ISETP.GE.AND P2, PT, R34, RZ, PT ;  /* 0x000000ff2200720c */ /* 0x000fe20003f46270 */
[--C-:B------:R-:W-:Y:S01]  /*1e60*/  @!P4 IMAD.IADD R27, R27, 0x1, -R29.reuse ;  /* 0x000000011b1bc824 */ /* 0x100fe200078e0a1d */
[----:B------:R-:W-:Y:S01]  /*1e70*/  IABS R34, R31 ;  /* 0x0000001f00227213 */ /* 0x000fe20000000000 */
[----:B------:R-:W-:Y:S01]  /*1e80*/  @!P5 IMAD.IADD R26, R26, 0x1, -R29 ;  /* 0x000000011a1ad824 */ /* 0x000fe200078e0a1d */
[----:B------:R-:W-:Y:S01]  /*1e90*/  ISETP.GE.AND P1, PT, R28, RZ, PT ;  /* 0x000000ff1c00720c */ /* 0x000fe20003f26270 */
[----:B------:R-:W-:Y:S01]  /*1ea0*/  IMAD.HI.U32 R28, R3, R32, RZ ;  /* 0x00000020031c7227 */ /* 0x000fe200078e00ff */
[----:B------:R-:W-:-:S02]  /*1eb0*/  ISETP.GE.AND P4, PT, R33, RZ, PT ;  /* 0x000000ff2100720c */ /* 0x000fc40003f86270 */
[C---:B------:R-:W-:Y:S01]  /*1ec0*/  ISETP.GT.U32.AND P5, PT, R29.reuse, R26, PT ;  /* 0x0000001a1d00720c */ /* 0x040fe20003fa4070 */
[----:B------:R-:W-:Y:S01]  /*1ed0*/  @!P3 IMAD.MOV R24, RZ, RZ, -R24 ;  /* 0x000000ffff18b224 */ /* 0x000fe200078e0a18 */
[----:B------:R-:W-:Y:S01]  /*1ee0*/  ISETP.GT.U32.AND P3, PT, R29, R27, PT ;  /* 0x0000001b1d00720c */ /* 0x000fe20003f64070 */
[----:B------:R-:W-:-:S04]  /*1ef0*/  IMAD.HI.U32 R30, R3, R34, RZ ;  /* 0x00000022031e7227 */ /* 0x000fc800078e00ff */
[----:B------:R-:W-:Y:S02]  /*1f00*/  IMAD.MOV R28, RZ, RZ, -R28 ;  /* 0x000000ffff1c7224 */ /* 0x000fe400078e0a1c */
[----:B------:R-:W-:Y:S02]  /*1f10*/  IMAD.MOV R30, RZ, RZ, -R30 ;  /* 0x000000ffff1e7224 */ /* 0x000fe400078e0a1e */
[C---:B------:R-:W-:Y:S01]  /*1f20*/  IMAD R28, R29.reuse, R28, R32 ;  /* 0x0000001c1d1c7224 */ /* 0x040fe200078e0220 */
[----:B------:R-:W-:Y:S01]  /*1f30*/  IADD3 R32, R2, 0x94, RZ ;  /* 0x0000009402207810 */ /* 0x000fe20007ffe0ff */
[C---:B------:R-:W-:Y:S02]  /*1f40*/  IMAD R30, R29.reuse, R30, R34 ;  /* 0x0000001e1d1e7224 */ /* 0x040fe400078e0222 */
[----:B------:R-:W-:Y:S01]  /*1f50*/  @!P6 IMAD.MOV R25, RZ, RZ, -R25 ;  /* 0x000000ffff19e224 */ /* 0x000fe200078e0a19 */
[----:B------:R-:W-:Y:S01]  /*1f60*/  ISETP.GT.U32.AND P6, PT, R29, R28, PT ;  /* 0x0000001c1d00720c */ /* 0x000fe20003fc4070 */
[--C-:B------:R-:W-:Y:S01]  /*1f70*/  @!P3 IMAD.IADD R27, R27, 0x1, -R29.reuse ;  /* 0x000000011b1bb824 */ /* 0x100fe200078e0a1d */
[----:B------:R-:W-:Y:S01]  /*1f80*/  ISETP.GT.U32.AND P3, PT, R29, R30, PT ;  /* 0x0000001e1d00720c */ /* 0x000fe20003f64070 */
[----:B------:R-:W-:Y:S01]  /*1f90*/  @!P5 IMAD.IADD R26, R26, 0x1, -R29 ;  /* 0x000000011a1ad824 */ /* 0x000fe200078e0a1d */
[----:B------:R-:W-:Y:S01]  /*1fa0*/  ISETP.GE.AND P5, PT, R31, RZ, PT ;  /* 0x000000ff1f00720c */ /* 0x000fe20003fa6270 */
[----:B------:R-:W-:Y:S01]  /*1fb0*/  IMAD.HI.U32 R31, R3, R36, RZ ;  /* 0x00000024031f7227 */ /* 0x000fe200078e00ff */
[----:B------:R-:W-:-:S03]  /*1fc0*/  IABS R34, R32 ;  /* 0x0000002000227213 */ /* 0x000fc60000000000 */
[----:B------:R-:W-:Y:S02]  /*1fd0*/  IMAD.MOV R31, RZ, RZ, -R31 ;  /* 0x000000ffff1f7224 */ /* 0x000fe400078e0a1f */
[----:B------:R-:W-:Y:S01]  /*1fe0*/  @!P0 IMAD.MOV R26, RZ, RZ, -R26 ;  /* 0x000000ffff1a8224 */ /* 0x000fe200078e0a1a */
[----:B------:R-:W-:Y:S01]  /*1ff0*/  ISETP.GE.AND P0, PT, R32, RZ, PT ;  /* 0x000000ff2000720c */ /* 0x000fe20003f06270 */
[--C-:B------:R-:W-:Y:S02]  /*2000*/  @!P6 IMAD.IADD R28, R28, 0x1, -R29.reuse ;  /* 0x000000011c1ce824 */ /* 0x100fe400078e0a1d */
[C---:B------:R-:W-:Y:S01]  /*2010*/  IMAD R31, R29.reuse, R31, R36 ;  /* 0x0000001f1d1f7224 */ /* 0x040fe200078e0224 */
[----:B------:R-:W-:Y:S01]  /*2020*/  IABS R36, R35 ;  /* 0x0000002300247213 */ /* 0x000fe20000000000 */
[----:B------:R-:W-:Y:S01]  /*2030*/  @!P3 IMAD.IADD R30, R30, 0x1, -R29 ;  /* 0x000000011e1eb824 */ /* 0x000fe200078e0a1d */
[----:B------:R-:W-:Y:S01]  /*2040*/  ISETP.GT.U32.AND P3, PT, R29, R28, PT ;  /* 0x0000001c1d00720c */ /* 0x000fe20003f64070 */
[----:B------:R-:W-:Y:S01]  /*2050*/  IMAD.HI.U32 R32, R3, R34, RZ ;  /* 0x0000002203207227 */ /* 0x000fe200078e00ff */
[----:B------:R-:W-:-:S03]  /*2060*/  ISETP.GT.U32.AND P6, PT, R29, R31, PT ;  /* 0x0000001f1d00720c */ /* 0x000fc60003fc4070 */
[----:B------:R-:W-:-:S04]  /*2070*/  IMAD.HI.U32 R33, R3, R36, RZ ;  /* 0x0000002403217227 */ /* 0x000fc800078e00ff */
[----:B------:R-:W-:Y:S02]  /*2080*/  IMAD.MOV R33, RZ, RZ, -R33 ;  /* 0x000000ffff217224 */ /* 0x000fe400078e0a21 */
[----:B------:R-:W-:Y:S02]  /*2090*/  IMAD.MOV R32, RZ, RZ, -R32 ;  /* 0x000000ffff207224 */ /* 0x000fe400078e0a20 */
[--C-:B------:R-:W-:Y:S02]  /*20a0*/  @!P3 IMAD.IADD R28, R28, 0x1, -R29.reuse ;  /* 0x000000011c1cb824 */ /* 0x100fe400078e0a1d */
[----:B------:R-:W-:Y:S02]  /*20b0*/  IMAD R33, R29, R33, R36 ;  /* 0x000000211d217224 */ /* 0x000fe400078e0224 */
[----:B------:R-:W-:Y:S01]  /*20c0*/  @!P6 IMAD.IADD R31, R31, 0x1, -R29 ;  /* 0x000000011f1fe824 */ /* 0x000fe200078e0a1d */
[C---:B------:R-:W-:Y:S01]  /*20d0*/  ISETP.GT.U32.AND P6, PT, R29.reuse, R30, PT ;  /* 0x0000001e1d00720c */ /* 0x040fe20003fc4070 */
[----:B------:R-:W-:Y:S01]  /*20e0*/  @!P1 IMAD.MOV R28, RZ, RZ, -R28 ;  /* 0x000000ffff1c9224 */ /* 0x000fe200078e0a1c */
[C---:B------:R-:W-:Y:S01]  /*20f0*/  ISETP.GT.U32.AND P1, PT, R29.reuse, R33, PT ;  /* 0x000000211d00720c */ /* 0x040fe20003f24070 */
[----:B------:R-:W-:-:S02]  /*2100*/  IMAD R32, R29, R32, R34 ;  /* 0x000000201d207224 */ /* 0x000fc400078e0222 */
[----:B------:R-:W-:-:S03]  /*2110*/  IMAD.HI.U32 R34, R3, R38, RZ ;  /* 0x0000002603227227 */ /* 0x000fc600078e00ff */
[C---:B------:R-:W-:Y:S01]  /*2120*/  ISETP.GT.U32.AND P3, PT, R29.reuse, R32, PT ;  /* 0x000000201d00720c */ /* 0x040fe20003f64070 */
[----:B------:R-:W-:Y:S01]  /*2130*/  @!P2 IMAD.MOV R27, RZ, RZ, -R27 ;  /* 0x000000ffff1ba224 */ /* 0x000fe200078e0a1b */
[C---:B------:R-:W-:Y:S01]  /*2140*/  ISETP.GT.U32.AND P2, PT, R29.reuse, R31, PT ;  /* 0x0000001f1d00720c */ /* 0x040fe20003f44070 */
[----:B------:R-:W-:Y:S02]  /*2150*/  IMAD.MOV R34, RZ, RZ, -R34 ;  /* 0x000000ffff227224 */ /* 0x000fe400078e0a22 */
[----:B------:R-:W-:Y:S02]  /*2160*/  @!P6 IMAD.IADD R30, R30, 0x1, -R29 ;  /* 0x000000011e1ee824 */ /* 0x000fe400078e0a1d */
[----:B------:R-:W-:Y:S01]  /*2170*/  IMAD R36, R29, R34, R38 ;  /* 0x000000221d247224 */ /* 0x000fe200078e0226 */
[----:B------:R-:W-:Y:S01]  /*2180*/  IABS R38, R41 ;  /* 0x0000002900267213 */ /* 0x000fe20000000000 */
[----:B------:R-:W-:-:S03]  /*2190*/  IMAD.HI.U32 R34, R3, R40, RZ ;  /* 0x0000002803227227 */ /* 0x000fc600078e00ff */
[----:B------:R-:W-:Y:S01]  /*21a0*/  ISETP.GT.U32.AND P6, PT, R29, R36, PT ;  /* 0x000000241d00720c */ /* 0x000fe20003fc4070 */
[--C-:B------:R-:W-:Y:S02]  /*21b0*/  @!P1 IMAD.IADD R33, R33, 0x1, -R29.reuse ;  /* 0x0000000121219824 */ /* 0x100fe400078e0a1d */
[----:B------:R-:W-:Y:S02]  /*21c0*/  IMAD.MOV R34, RZ, RZ, -R34 ;  /* 0x000000ffff227224 */ /* 0x000fe400078e0a22 */
[----:B------:R-:W-:Y:S01]  /*21d0*/  @!P2 IMAD.IADD R31, R31, 0x1, -R29 ;  /* 0x000000011f1fa824 */ /* 0x000fe200078e0a1d */
[----:B------:R-:W-:Y:S01]  /*21e0*/  ISETP.GE.AND P2, PT, R35, RZ, PT ;  /* 0x000000ff2300720c */ /* 0x000fe20003f46270 */
[----:B------:R-:W-:Y:S01]  /*21f0*/  @!P5 IMAD.MOV R30, RZ, RZ, -R30 ;  /* 0x000000ffff1ed224 */ /* 0x000fe200078e0a1e */
[C---:B------:R-:W-:Y:S01]  /*2200*/  ISETP.GT.U32.AND P5, PT, R29.reuse, R33, PT ;  /* 0x000000211d00720c */ /* 0x040fe20003fa4070 */
[----:B------:R-:W-:Y:S01]  /*2210*/  IMAD R35, R29, R34, R40 ;  /* 0x000000221d237224 */ /* 0x000fe200078e0228 */
[----:B------:R-:W-:Y:S01]  /*2220*/  IABS R40, R43 ;  /* 0x0000002b00287213 */ /* 0x000fe20000000000 */
[----:B------:R-:W-:-:S04]  /*2230*/  IMAD.HI.U32 R34, R3, R38, RZ ;  /* 0x0000002603227227 */ /* 0x000fc800078e00ff */
[----:B------:R-:W-:Y:S02]  /*2240*/  IMAD.MOV R34, RZ, RZ, -R34 ;  /* 0x000000ffff227224 */ /* 0x000fe400078e0a22 */
[----:B------:R-:W-:Y:S01]  /*2250*/  @!P4 IMAD.MOV R31, RZ, RZ, -R31 ;  /* 0x000000ffff1fc224 */ /* 0x000fe200078e0a1f */
[C---:B------:R-:W-:Y:S01]  /*2260*/  ISETP.GT.U32.AND P4, PT, R29.reuse, R35, PT ;  /* 0x000000231d00720c */ /* 0x040fe20003f84070 */
[----:B------:R-:W-:Y:S02]  /*2270*/  IMAD R34, R29, R34, R38 ;  /* 0x000000221d227224 */ /* 0x000fe400078e0226 */
[--C-:B------:R-:W-:Y:S02]  /*2280*/  @!P5 IMAD.IADD R33, R33, 0x1, -R29.reuse ;  /* 0x000000012121d824 */ /* 0x100fe400078e0a1d */
[--C-:B------:R-:W-:Y:S01]  /*2290*/  @!P3 IMAD.IADD R32, R32, 0x1, -R29.reuse ;  /* 0x000000012020b824 */ /* 0x100fe200078e0a1d */
[----:B------:R-:W-:Y:S01]  /*22a0*/  ISETP.GT.U32.AND P5, PT, R29, R34, PT ;  /* 0x000000221d00720c */ /* 0x000fe20003fa4070 */
[----:B------:R-:W-:Y:S01]  /*22b0*/  @!P6 IMAD.IADD R36, R36, 0x1, -R29 ;  /* 0x000000012424e824 */ /* 0x000fe200078e0a1d */
[----:B------:R-:W-:Y:S01]  /*22c0*/  ISETP.GE.AND P3, PT, R37, RZ, PT ;  /* 0x000000ff2500720c */ /* 0x000fe20003f66270 */
[----:B------:R-:W-:Y:S01]  /*22d0*/  IMAD.HI.U32 R37, R3, R40, RZ ;  /* 0x0000002803257227 */ /* 0x000fe200078e00ff */
[----:B------:R-:W-:-:S02]  /*22e0*/  ISETP.GT.U32.AND P1, PT, R29, R32, PT ;  /* 0x000000201d00720c */ /* 0x000fc40003f24070 */
[----:B------:R-:W-:Y:S01]  /*22f0*/  ISETP.GT.U32.AND P6, PT, R29, R36, PT ;  /* 0x000000241d00720c */ /* 0x000fe20003fc4070 */
[----:B------:R-:W-:Y:S02]  /*2300*/  IMAD.MOV R37, RZ, RZ, -R37 ;  /* 0x000000ffff257224 */ /* 0x000fe400078e0a25 */
[--C-:B------:R-:W-:Y:S02]  /*2310*/  @!P4 IMAD.IADD R35, R35, 0x1, -R29.reuse ;  /* 0x000000012323c824 */ /* 0x100fe400078e0a1d */
[C---:B------:R-:W-:Y:S01]  /*2320*/  IMAD R37, R29.reuse, R37, R40 ;  /* 0x000000251d257224 */ /* 0x040fe200078e0228 */
[----:B------:R-:W-:Y:S01]  /*2330*/  IADD3 R40, R2, 0x74, RZ ;  /* 0x0000007402287810 */ /* 0x000fe20007ffe0ff */
[----:B------:R-:W-:Y:S01]  /*2340*/  @!P5 IMAD.IADD R34, R34, 0x1, -R29 ;  /* 0x000000012222d824 */ /* 0x000fe200078e0a1d */
[C---:B------:R-:W-:Y:S01]  /*2350*/  ISETP.GT.U32.AND P4, PT, R29.reuse, R35, PT ;  /* 0x000000231d00720c */ /* 0x040fe20003f84070 */
[----:B------:R-:W-:Y:S01]  /*2360*/  @!P2 IMAD.MOV R33, RZ, RZ, -R33 ;  /* 0x000000ffff21a224 */ /* 0x000fe200078e0a21 */
[----:B------:R-:W-:Y:S01]  /*2370*/  ISETP.GT.U32.AND P2, PT, R29, R37, PT ;  /* 0x000000251d00720c */ /* 0x000fe20003f44070 */
[----:B------:R-:W-:Y:S01]  /*2380*/  IMAD.HI.U32 R38, R3, R42, RZ ;  /* 0x0000002a03267227 */ /* 0x000fe200078e00ff */
[----:B------:R-:W-:-:S02]  /*2390*/  ISETP.GT.U32.AND P5, PT, R29, R34, PT ;  /* 0x000000221d00720c */ /* 0x000fc40003fa4070 */
[----:B------:R-:W-:Y:S01]  /*23a0*/  IABS R46, R40 ;  /* 0x00000028002e7213 */ /* 0x000fe20000000000 */
[--C-:B------:R-:W-:Y:S01]  /*23b0*/  @!P1 IMAD.IADD R32, R32, 0x1, -R29.reuse ;  /* 0x0000000120209824 */ /* 0x100fe200078e0a1d */
[----:B------:R-:W-:Y:S01]  /*23c0*/  ISETP.GE.AND P1, PT, R39, RZ, PT ;  /* 0x000000ff2700720c */ /* 0x000fe20003f26270 */
[----:B------:R-:W-:Y:S01]  /*23d0*/  IMAD.MOV R38, RZ, RZ, -R38 ;  /* 0x000000ffff267224 */ /* 0x000fe200078e0a26 */
[----:B------:R-:W-:Y:S01]  /*23e0*/  IADD3 R39, R2, 0x78, RZ ;  /* 0x0000007802277810 */ /* 0x000fe20007ffe0ff */
[--C-:B------:R-:W-:Y:S01]  /*23f0*/  @!P6 IMAD.IADD R36, R36, 0x1, -R29.reuse ;  /* 0x000000012424e824 */ /* 0x100fe200078e0a1d */
[----:B------:R-:W-:Y:S01]  /*2400*/  ISETP.GE.AND P6, PT, R41, RZ, PT ;  /* 0x000000ff2900720c */ /* 0x000fe20003fc6270 */
[----:B------:R-:W-:Y:S01]  /*2410*/  IMAD R38, R29, R38, R42 ;  /* 0x000000261d267224 */ /* 0x000fe200078e022a */
[----:B------:R-:W-:Y:S01]  /*2420*/  IABS R44, R39 ;  /* 0x00000027002c7213 */ /* 0x000fe20000000000 */
[--C-:B------:R-:W-:Y:S01]  /*2430*/  @!P4 IMAD.IADD R35, R35, 0x1, -R29.reuse ;  /* 0x000000012323c824 */ /* 0x100fe200078e0a1d */
[----:B------:R-:W-:Y:S01]  /*2440*/  ISETP.GE.AND P4, PT, R39, RZ, PT ;  /* 0x000000ff2700720c */ /* 0x000fe20003f86270 */
[--C-:B------:R-:W-:Y:S01]  /*2450*/  @!P5 IMAD.IADD R34, R34, 0x1, -R29.reuse ;  /* 0x000000012222d824 */ /* 0x100fe200078e0a1d */
[----:B------:R-:W-:Y:S01]  /*2460*/  ISETP.GT.U32.AND P5, PT, R29, R38, PT ;  /* 0x000000261d00720c */ /* 0x000fe20003fa4070 */
[----:B------:R-:W-:Y:S01]  /*2470*/  @!P2 IMAD.IADD R37, R37, 0x1, -R29 ;  /* 0x000000012525a824 */ /* 0x000fe200078e0a1d */
[----:B------:R-:W-:Y:S01]  /*2480*/  IADD3 R41, R2, 0x70, RZ ;  /* 0x0000007002297810 */ /* 0x000fe20007ffe0ff */
[----:B------:R-:W-:Y:S01]  /*2490*/  @!P1 IMAD.MOV R35, RZ, RZ, -R35 ;  /* 0x000000ffff239224 */ /* 0x000fe200078e0a23 */
[----:B------:R-:W-:Y:S01]  /*24a0*/  ISETP.GE.AND P2, PT, R40, RZ, PT ;  /* 0x000000ff2800720c */ /* 0x000fe20003f46270 */
[----:B------:R-:W-:Y:S01]  /*24b0*/  @!P0 IMAD.MOV R32, RZ, RZ, -R32 ;  /* 0x000000ffff208224 */ /* 0x000fe200078e0a20 */
[----:B------:R-:W-:Y:S01]  /*24c0*/  ISETP.GT.U32.AND P1, PT, R29, R37, PT ;  /* 0x000000251d00720c */ /* 0x000fe20003f24070 */
[----:B------:R-:W-:Y:S01]  /*24d0*/  IMAD.HI.U32 R39, R3, R44, RZ ;  /* 0x0000002c03277227 */ /* 0x000fe200078e00ff */
[----:B------:R-:W-:-:S02]  /*24e0*/  ISETP.GE.AND P0, PT, R43, RZ, PT ;  /* 0x000000ff2b00720c */ /* 0x000fc40003f06270 */
[----:B------:R-:W-:Y:S01]  /*24f0*/  IADD3 R42, R2, 0x6c, RZ ;  /* 0x0000006c022a7810 */ /* 0x000fe20007ffe0ff */
[----:B------:R-:W-:Y:S01]  /*2500*/  @!P6 IMAD.MOV R34, RZ, RZ, -R34 ;  /* 0x000000ffff22e224 */ /* 0x000fe200078e0a22 */
[----:B------:R-:W-:Y:S01]  /*2510*/  ISETP.GE.AND P6, PT, R41, RZ, PT ;  /* 0x000000ff2900720c */ /* 0x000fe20003fc6270 */
[----:B------:R-:W-:Y:S01]  /*2520*/  IMAD.MOV R39, RZ, RZ, -R39 ;  /* 0x000000ffff277224 */ /* 0x000fe200078e0a27 */
[----:B------:R-:W-:Y:S01]  /*2530*/  IABS R41, R41 ;  /* 0x0000002900297213 */ /* 0x000fe20000000000 */
[--C-:B------:R-:W-:Y:S01]  /*2540*/  @!P5 IMAD.IADD R38, R38, 0x1, -R29.reuse ;  /* 0x000000012626d824 */ /* 0x100fe200078e0a1d */
[----:B------:R-:W-:Y:S01]  /*2550*/  IABS R48, R42 ;  /* 0x0000002a00307213 */ /* 0x000fe20000000000 */
[----:B------:R-:W-:Y:S02]  /*2560*/  IMAD R39, R29, R39, R44 ;  /* 0x000000271d277224 */ /* 0x000fe400078e022c */
[----:B------:R-:W-:Y:S01]  /*2570*/  @!P1 IMAD.IADD R37, R37, 0x1, -R29 ;  /* 0x0000000125259824 */ /* 0x000fe200078e0a1d */
[----:B------:R-:W-:Y:S01]  /*2580*/  ISETP.GT.U32.AND P5, PT, R29, R38, PT ;  /* 0x000000261d00720c */ /* 0x000fe20003fa4070 */
[----:B------:R-:W-:Y:S01]  /*2590*/  IMAD.MOV.U32 R44, RZ, RZ, R41 ;  /* 0x000000ffff2c7224 */ /* 0x000fe200078e0029 */
[----:B------:R-:W-:Y:S01]  /*25a0*/  ISETP.GE.AND P1, PT, R42, RZ, PT ;  /* 0x000000ff2a00720c */ /* 0x000fe20003f26270 */
[----:B------:R-:W-:Y:S01]  /*25b0*/  @!P3 IMAD.MOV R36, RZ, RZ, -R36 ;  /* 0x000000ffff24b224 */ /* 0x000fe200078e0a24 */
[----:B------:R-:W-:Y:S01]  /*25c0*/  ISETP.GE.AND P3, PT, R45, RZ, PT ;  /* 0x000000ff2d00720c */ /* 0x000fe20003f66270 */
[----:B------:R-:W-:Y:S01]  /*25d0*/  @!P0 IMAD.MOV R37, RZ, RZ, -R37 ;  /* 0x000000ffff258224 */ /* 0x000fe200078e0a25 */
[----:B------:R-:W-:Y:S01]  /*25e0*/  ISETP.GT.U32.AND P0, PT, R29, R39, PT ;  /* 0x000000271d00720c */ /* 0x000fe20003f04070 */
[----:B------:R-:W-:-:S04]  /*25f0*/  IMAD.HI.U32 R40, R3, R46, RZ ;  /* 0x0000002e03287227 */ /* 0x000fc800078e00ff */
[----:B------:R-:W-:-:S04]  /*2600*/  IMAD.HI.U32 R41, R3, R44, RZ ;  /* 0x0000002c03297227 */ /* 0x000fc800078e00ff */
[----:B------:R-:W-:Y:S02]  /*2610*/  IMAD.MOV R40, RZ, RZ, -R40 ;  /* 0x000000ffff287224 */ /* 0x000fe400078e0a28 */
[----:B------:R-:W-:Y:S02]  /*2620*/  IMAD.MOV R41, RZ, RZ, -R41 ;  /* 0x000000ffff297224 */ /* 0x000fe400078e0a29 */
[C---:B------:R-:W-:Y:S01]  /*2630*/  IMAD R40, R29.reuse, R40, R46 ;  /* 0x000000281d287224 */ /* 0x040fe200078e022e */
[----:B------:R-:W-:Y:S01]  /*2640*/  IABS R46, R47 ;  /* 0x0000002f002e7213 */ /* 0x000fe20000000000 */
[C---:B------:R-:W-:Y:S02]  /*2650*/  IMAD R41, R29.reuse, R41, R44 ;  /* 0x000000291d297224 */ /* 0x040fe400078e022c */
[--C-:B------:R-:W-:Y:S01]  /*2660*/  @!P5 IMAD.IADD R38, R38, 0x1, -R29.reuse ;  /* 0x000000012626d824 */ /* 0x100fe200078e0a1d */
[----:B------:R-:W-:Y:S01]  /*2670*/  ISETP.GT.U32.AND P5, PT, R29, R40, PT ;  /* 0x000000281d00720c */ /* 0x000fe20003fa4070 */
[----:B------:R-:W-:-:S02]  /*2680*/  @!P0 IMAD.IADD R39, R39, 0x1, -R29 ;  /* 0x0000000127278824 */ /* 0x000fc400078e0a1d */
[----:B------:R-:W-:Y:S01]  /*2690*/  @!P3 IMAD.MOV R38, RZ, RZ, -R38 ;  /* 0x000000ffff26b224 */ /* 0x000fe200078e0a26 */
[----:B------:R-:W-:Y:S01]  /*26a0*/  ISETP.GT.U32.AND P3, PT, R29, R41, PT ;  /* 0x000000291d00720c */ /* 0x000fe20003f64070 */
[----:B------:R-:W-:Y:S01]  /*26b0*/  IMAD.HI.U32 R42, R3, R48, RZ ;  /* 0x00000030032a7227 */ /* 0x000fe200078e00ff */
[----:B------:R-:W-:-:S03]  /*26c0*/  ISETP.GT.U32.AND P0, PT, R29, R39, PT ;  /* 0x000000271d00720c */ /* 0x000fc60003f04070 */
[----:B------:R-:W-:Y:S02]  /*26d0*/  IMAD.MOV R42, RZ, RZ, -R42 ;  /* 0x000000ffff2a7224 */ /* 0x000fe400078e0a2a */
[----:B------:R-:W-:-:S04]  /*26e0*/  IMAD.HI.U32 R43, R3, R46, RZ ;  /* 0x0000002e032b7227 */ /* 0x000fc800078e00ff */
[--C-:B------:R-:W-:Y:S02]  /*26f0*/  @!P5 IMAD.IADD R40, R40, 0x1, -R29.reuse ;  /* 0x000000012828d824 */ /* 0x100fe400078e0a1d */
[----:B------:R-:W-:Y:S01]  /*2700*/  IMAD R42, R29, R42, R48 ;  /* 0x0000002a1d2a7224 */ /* 0x000fe200078e0230 */
[----:B------:R-:W-:Y:S01]  /*2710*/  IABS R48, R49 ;  /* 0x0000003100307213 */ /* 0x000fe20000000000 */
[--C-:B------:R-:W-:Y:S01]  /*2720*/  @!P3 IMAD.IADD R41, R41, 0x1, -R29.reuse ;  /* 0x000000012929b824 */ /* 0x100fe200078e0a1d */
[----:B------:R-:W-:Y:S01]  /*2730*/  ISETP.GT.U32.AND P5, PT, R29, R40, PT ;  /* 0x000000281d00720c */ /* 0x000fe20003fa4070 */
[----:B------:R-:W-:Y:S01]  /*2740*/  @!P0 IMAD.IADD R39, R39, 0x1, -R29 ;  /* 0x0000000127278824 */ /* 0x000fe200078e0a1d */
[----:B------:R-:W-:Y:S01]  /*2750*/  ISETP.GT.U32.AND P0, PT, R29, R42, PT ;  /* 0x0000002a1d00720c */ /* 0x000fe20003f04070 */
[----:B------:R-:W-:Y:S01]  /*2760*/  IMAD.HI.U32 R44, R3, R48, RZ ;  /* 0x00000030032c7227 */ /* 0x000fe200078e00ff */
[----:B------:R-:W-:-:S03]  /*2770*/  ISETP.GT.U32.AND P3, PT, R29, R41, PT ;  /* 0x000000291d00720c */ /* 0x000fc60003f64070 */
[----:B------:R-:W-:Y:S02]  /*2780*/  IMAD.MOV R43, RZ, RZ, -R43 ;  /* 0x000000ffff2b7224 */ /* 0x000fe400078e0a2b */
[----:B------:R-:W-:Y:S02]  /*2790*/  IMAD.MOV R44, RZ, RZ, -R44 ;  /* 0x000000ffff2c7224 */ /* 0x000fe400078e0a2c */
[C---:B------:R-:W-:Y:S02]  /*27a0*/  IMAD R43, R29.reuse, R43, R46 ;  /* 0x0000002b1d2b7224 */ /* 0x040fe400078e022e */
[C---:B------:R-:W-:Y:S02]  /*27b0*/  IMAD R44, R29.reuse, R44, R48 ;  /* 0x0000002c1d2c7224 */ /* 0x040fe400078e0230 */
[--C-:B------:R-:W-:Y:S01]  /*27c0*/  @!P5 IMAD.IADD R40, R40, 0x1, -R29.reuse ;  /* 0x000000012828d824 */ /* 0x100fe200078e0a1d */
[----:B------:R-:W-:Y:S01]  /*27d0*/  ISETP.GT.U32.AND P5, PT, R29, R43, PT ;  /* 0x0000002b1d00720c */ /* 0x000fe20003fa4070 */
[--C-:B------:R-:W-:Y:S01]  /*27e0*/  @!P3 IMAD.IADD R41, R41, 0x1, -R29.reuse ;  /* 0x000000012929b824 */ /* 0x100fe200078e0a1d */
[----:B------:R-:W-:Y:S01]  /*27f0*/  ISETP.GT.U32.AND P3, PT, R29, R44, PT ;  /* 0x0000002c1d00720c */ /* 0x000fe20003f64070 */
[----:B------:R-:W-:Y:S01]  /*2800*/  @!P0 IMAD.IADD R42, R42, 0x1, -R29 ;  /* 0x000000012a2a8824 */ /* 0x000fe200078e0a1d */
[----:B------:R-:W-:Y:S01]  /*2810*/  ISETP.GE.AND P0, PT, R47, RZ, PT ;  /* 0x000000ff2f00720c */ /* 0x000fe20003f06270 */
[----:B------:R-:W-:-:S02]  /*2820*/  @!P4 IMAD.MOV R39, RZ, RZ, -R39 ;  /* 0x000000ffff27c224 */ /* 0x000fc400078e0a27 */
[----:B------:R-:W-:Y:S01]  /*2830*/  IMAD.HI.U32 R45, R3, R50, RZ ;  /* 0x00000032032d7227 */ /* 0x000fe200078e00ff */
[----:B------:R-:W-:-:S03]  /*2840*/  ISETP.GT.U32.AND P4, PT, R29, R42, PT ;  /* 0x0000002a1d00720c */ /* 0x000fc60003f84070 */
[----:B------:R-:W-:-:S04]  /*2850*/  IMAD.HI.U32 R46, R3, R52, RZ ;  /* 0x00000034032e7227 */ /* 0x000fc800078e00ff */
[----:B------:R-:W-:Y:S02]  /*2860*/  IMAD.MOV R45, RZ, RZ, -R45 ;  /* 0x000000ffff2d7224 */ /* 0x000fe400078e0a2d */
[--C-:B------:R-:W-:Y:S01]  /*2870*/  @!P5 IMAD.IADD R43, R43, 0x1, -R29.reuse ;  /* 0x000000012b2bd824 */ /* 0x100fe200078e0a1d */
[----:B------:R-:W-:Y:S01]  /*2880*/  ISETP.GE.AND P5, PT, R49, RZ, PT ;  /* 0x000000ff3100720c */ /* 0x000fe20003fa6270 */
[----:B------:R-:W-:Y:S01]  /*2890*/  IMAD.MOV R46, RZ, RZ, -R46 ;  /* 0x000000ffff2e7224 */ /* 0x000fe200078e0a2e */
[----:B------:R-:W-:Y:S01]  /*28a0*/  IADD3 R49, R2, 0x58, RZ ;  /* 0x0000005802317810 */ /* 0x000fe20007ffe0ff */
[C---:B------:R-:W-:Y:S02]  /*28b0*/  IMAD R45, R29.reuse, R45, R50 ;  /* 0x0000002d1d2d7224 */ /* 0x040fe400078e0232 */
[----:B------:R-:W-:Y:S01]  /*28c0*/  @!P3 IMAD.IADD R44, R44, 0x1, -R29 ;  /* 0x000000012c2cb824 */ /* 0x000fe200078e0a1d */
[----:B------:R-:W-:Y:S01]  /*28d0*/  IABS R48, R49 ;  /* 0x0000003100307213 */ /* 0x000fe20000000000 */
[----:B------:R-:W-:-:S02]  /*28e0*/  IMAD R46, R29, R46, R52 ;  /* 0x0000002e1d2e7224 */ /* 0x000fc400078e0234 */
[----:B------:R-:W-:Y:S01]  /*28f0*/  @!P4 IMAD.IADD R42, R42, 0x1, -R29 ;  /* 0x000000012a2ac824 */ /* 0x000fe200078e0a1d */
[C---:B------:R-:W-:Y:S01]  /*2900*/  ISETP.GT.U32.AND P3, PT, R29.reuse, R44, PT ;  /* 0x0000002c1d00720c */ /* 0x040fe20003f64070 */
[----:B------:R-:W-:Y:S01]  /*2910*/  @!P2 IMAD.MOV R40, RZ, RZ, -R40 ;  /* 0x000000ffff28a224 */ /* 0x000fe200078e0a28 */
[C---:B------:R-:W-:Y:S01]  /*2920*/  ISETP.GT.U32.AND P4, PT, R29.reuse, R45, PT ;  /* 0x0000002d1d00720c */ /* 0x040fe20003f84070 */
[----:B------:R-:W-:Y:S01]  /*2930*/  @!P1 IMAD.MOV R42, RZ, RZ, -R42 ;  /* 0x000000ffff2a9224 */ /* 0x000fe200078e0a2a */
[----:B------:R-:W-:Y:S01]  /*2940*/  ISETP.GT.U32.AND P2, PT, R29, R43, PT ;  /* 0x0000002b1d00720c */ /* 0x000fe20003f44070 */
[----:B------:R-:W-:Y:S01]  /*2950*/  IMAD.HI.U32 R47, R3, R48, RZ ;  /* 0x00000030032f7227 */ /* 0x000fe200078e00ff */
[----:B------:R-:W-:-:S03]  /*2960*/  ISETP.GT.U32.AND P1, PT, R29, R46, PT ;  /* 0x0000002e1d00720c */ /* 0x000fc60003f24070 */
[----:B------:R-:W-:Y:S02]  /*2970*/  IMAD.MOV R47, RZ, RZ, -R47 ;  /* 0x000000ffff2f7224 */ /* 0x000fe400078e0a2f */
[----:B------:R-:W-:Y:S01]  /*2980*/  @!P6 IMAD.MOV R41, RZ, RZ, -R41 ;  /* 0x000000ffff29e224 */ /* 0x000fe200078e0a29 */
[----:B------:R-:W-:Y:S01]  /*2990*/  ISETP.GE.AND P6, PT, R51, RZ, PT ;  /* 0x000000ff3300720c */ /* 0x000fe20003fc6270 */
[--C-:B------:R-:W-:Y:S01]  /*29a0*/  @!P3 IMAD.IADD R44, R44, 0x1, -R29.reuse ;  /* 0x000000012c2cb824 */ /* 0x100fe200078e0a1d */
[C---:B------:R-:W-:Y:S01]  /*29b0*/  IADD3 R51, R2.reuse, 0x54, RZ ;  /* 0x0000005402337810 */ /* 0x040fe20007ffe0ff */
[--C-:B------:R-:W-:Y:S01]  /*29c0*/  @!P4 IMAD.IADD R45, R45, 0x1, -R29.reuse ;  /* 0x000000012d2dc824 */ /* 0x100fe200078e0a1d */
[----:B------:R-:W-:Y:S01]  /*29d0*/  ISETP.GE.AND P3, PT, R49, RZ, PT ;  /* 0x000000ff3100720c */ /* 0x000fe20003f66270 */
[----:B------:R-:W-:Y:S01]  /*29e0*/  IMAD R47, R29, R47, R48 ;  /* 0x0000002f1d2f7224 */ /* 0x000fe200078e0230 */
[----:B------:R-:W-:Y:S01]  /*29f0*/  IABS R50, R51 ;  /* 0x0000003300327213 */ /* 0x000fe20000000000 */
[--C-:B------:R-:W-:Y:S01]  /*2a00*/  @!P2 IMAD.IADD R43, R43, 0x1, -R29.reuse ;  /* 0x000000012b2ba824 */ /* 0x100fe200078e0a1d */
[----:B------:R-:W-:Y:S01]  /*2a10*/  IADD3 R49, R2, 0x50, RZ ;  /* 0x0000005002317810 */ /* 0x000fe20007ffe0ff */
[----:B------:R-:W-:Y:S01]  /*2a20*/  @!P1 IMAD.IADD R46, R46, 0x1, -R29 ;  /* 0x000000012e2e9824 */ /* 0x000fe200078e0a1d */
[C---:B------:R-:W-:Y:S01]  /*2a30*/  ISETP.GT.U32.AND P1, PT, R29.reuse, R45, PT ;  /* 0x0000002d1d00720c */ /* 0x040fe20003f24070 */
[----:B------:R-:W-:Y:S01]  /*2a40*/  @!P5 IMAD.MOV R44, RZ, RZ, -R44 ;  /* 0x000000ffff2cd224 */ /* 0x000fe200078e0a2c */
[C---:B------:R-:W-:Y:S01]  /*2a50*/  ISETP.GT.U32.AND P5, PT, R29.reuse, R47, PT ;  /* 0x0000002f1d00720c */ /* 0x040fe20003fa4070 */
[----:B------:R-:W-:Y:S01]  /*2a60*/  @!P0 IMAD.MOV R43, RZ, RZ, -R43 ;  /* 0x000000ffff2b8224 */ /* 0x000fe200078e0a2b */
[----:B------:R-:W-:Y:S01]  /*2a70*/  ISETP.GT.U32.AND P0, PT, R29, R46, PT ;  /* 0x0000002e1d00720c */ /* 0x000fe20003f04070 */
[----:B------:R-:W-:Y:S01]  /*2a80*/  IMAD.HI.U32 R48, R3, R50, RZ ;  /* 0x0000003203307227 */ /* 0x000fe200078e00ff */
[----:B------:R-:W-:-:S02]  /*2a90*/  ISETP.GE.AND P2, PT, R53, RZ, PT ;  /* 0x000000ff3500720c */ /* 0x000fc40003f46270 */
[----:B------:R-:W-:Y:S01]  /*2aa0*/  IADD3 R53, R2, 0x4c, RZ ;  /* 0x0000004c02357810 */ /* 0x000fe20007ffe0ff */
[----:B------:R-:W-:Y:S01]  /*2ab0*/  IMAD.MOV R48, RZ, RZ, -R48 ;  /* 0x000000ffff307224 */ /* 0x000fe200078e0a30 */
[----:B------:R-:W-:Y:S02]  /*2ac0*/  IABS R52, R49 ;  /* 0x0000003100347213 */ /* 0x000fe40000000000 */
[----:B------:R-:W-:Y:S01]  /*2ad0*/  ISETP.GE.AND P4, PT, R51, RZ, PT ;  /* 0x000000ff3300720c */ /* 0x000fe20003f86270 */
[--C-:B------:R-:W-:Y:S01]  /*2ae0*/  @!P1 IMAD.IADD R45, R45, 0x1, -R29.reuse ;  /* 0x000000012d2d9824 */ /* 0x100fe200078e0a1d */
[----:B------:R-:W-:Y:S01]  /*2af0*/  IABS R54, R53 ;  /* 0x0000003500367213 */ /* 0x000fe20000000000 */
[----:B------:R-:W-:Y:S01]  /*2b00*/  @!P5 IMAD.IADD R47, R47, 0x1, -R29 ;  /* 0x000000012f2fd824 */ /* 0x000fe200078e0a1d */
[----:B------:R-:W-:Y:S01]  /*2b10*/  ISETP.GE.AND P5, PT, R53, RZ, PT ;  /* 0x000000ff3500720c */ /* 0x000fe20003fa6270 */
[----:B------:R-:W-:Y:S02]  /*2b20*/  IMAD R51, R29, R48, R50 ;  /* 0x000000301d337224 */ /* 0x000fe400078e0232 */
[----:B------:R-:W-:-:S03]  /*2b30*/  IMAD.HI.U32 R48, R3, R52, RZ ;  /* 0x0000003403307227 */ /* 0x000fc600078e00ff */
[----:B------:R-:W-:Y:S01]  /*2b40*/  ISETP.GT.U32.AND P1, PT, R29, R51, PT ;  /* 0x000000331d00720c */ /* 0x000fe20003f24070 */
[----:B------:R-:W-:Y:S01]  /*2b50*/  @!P0 IMAD.IADD R46, R46, 0x1, -R29 ;  /* 0x000000012e2e8824 */ /* 0x000fe200078e0a1d */
[----:B------:R-:W-:Y:S01]  /*2b60*/  ISETP.GE.AND P0, PT, R49, RZ, PT ;  /* 0x000000ff3100720c */ /* 0x000fe20003f06270 */
[----:B------:R-:W-:Y:S01]  /*2b70*/  @!P6 IMAD.MOV R45, RZ, RZ, -R45 ;  /* 0x000000ffff2de224 */ /* 0x000fe200078e0a2d */
[----:B------:R-:W-:Y:S01]  /*2b80*/  ISETP.GT.U32.AND P6, PT, R29, R47, PT ;  /* 0x0000002f1d00720c */ /* 0x000fe20003fc4070 */
[----:B------:R-:W-:-:S04]  /*2b90*/  IMAD.HI.U32 R49, R3, R54, RZ ;  /* 0x0000003603317227 */ /* 0x000fc800078e00ff */
[----:B------:R-:W-:Y:S02]  /*2ba0*/  IMAD.MOV R48, RZ, RZ, -R48 ;  /* 0x000000ffff307224 */ /* 0x000fe400078e0a30 */
[----:B------:R-:W-:Y:S02]  /*2bb0*/  IMAD.MOV R49, RZ, RZ, -R49 ;  /* 0x000000ffff317224 */ /* 0x000fe400078e0a31 */
[C---:B------:R-:W-:Y:S02]  /*2bc0*/  IMAD R48, R29.reuse, R48, R52 ;  /* 0x000000301d307224 */ /* 0x040fe400078e0234 */
[C---:B------:R-:W-:Y:S01]  /*2bd0*/  IMAD R49, R29.reuse, R49, R54 ;  /* 0x000000311d317224 */ /* 0x040fe200078e0236 */
[----:B------:R-:W-:Y:S01]  /*2be0*/  IABS R54, R57 ;  /* 0x0000003900367213 */ /* 0x000fe20000000000 */
[----:B------:R-:W-:Y:S01]  /*2bf0*/  @!P2 IMAD.MOV R46, RZ, RZ, -R46 ;  /* 0x000000ffff2ea224 */ /* 0x000fe200078e0a2e */
[----:B------:R-:W-:Y:S01]  /*2c00*/  ISETP.GT.U32.AND P2, PT, R29, R48, PT ;  /* 0x000000301d00720c */ /* 0x000fe20003f44070 */
[--C-:B------:R-:W-:Y:S01]  /*2c10*/  @!P6 IMAD.IADD R47, R47, 0x1, -R29.reuse ;  /* 0x000000012f2fe824 */ /* 0x100fe200078e0a1d */
[----:B------:R-:W-:Y:S01]  /*2c20*/  ISETP.GT.U32.AND P6, PT, R29, R49, PT ;  /* 0x000000311d00720c */ /* 0x000fe20003fc4070 */
[----:B------:R-:W-:-:S02]  /*2c30*/  @!P1 IMAD.IADD R51, R51, 0x1, -R29 ;  /* 0x0000000133339824 */ /* 0x000fc400078e0a1d */
[----:B------:R-:W-:-:S03]  /*2c40*/  IMAD.HI.U32 R50, R3, R56, RZ ;  /* 0x0000003803327227 */ /* 0x000fc600078e00ff */
[----:B------:R-:W-:Y:S01]  /*2c50*/  ISETP.GT.U32.AND P1, PT, R29, R51, PT ;  /* 0x000000331d00720c */ /* 0x000fe20003f24070 */
[----:B------:R-:W-:Y:S02]  /*2c60*/  IMAD.MOV R50, RZ, RZ, -R50 ;  /* 0x000000ffff327224 */ /* 0x000fe400078e0a32 */
[----:B------:R-:W-:-:S04]  /*2c70*/  IMAD.HI.U32 R52, R3, R54, RZ ;  /* 0x0000003603347227 */ /* 0x000fc800078e00ff */
[--C-:B------:R-:W-:Y:S01]  /*2c80*/  @!P2 IMAD.IADD R48, R48, 0x1, -R29.reuse ;  /* 0x000000013030a824 */ /* 0x100fe200078e0a1d */
[----:B------:R-:W-:Y:S01]  /*2c90*/  ISETP.GE.AND P2, PT, R55, RZ, PT ;  /* 0x000000ff3700720c */ /* 0x000fe20003f46270 */
[--C-:B------:R-:W-:Y:S01]  /*2ca0*/  @!P6 IMAD.IADD R49, R49, 0x1, -R29.reuse ;  /* 0x000000013131e824 */ /* 0x100fe200078e0a1d */
[----:B------:R-:W-:Y:S01]  /*2cb0*/  IABS R55, R61 ;  /* 0x0000003d00377213 */ /* 0x000fe20000000000 */
[C---:B------:R-:W-:Y:S01]  /*2cc0*/  IMAD R50, R29.reuse, R50, R56 ;  /* 0x000000321d327224 */ /* 0x040fe200078e0238 */
[----:B------:R-:W-:Y:S01]  /*2cd0*/  ISETP.GT.U32.AND P6, PT, R29, R48, PT ;  /* 0x000000301d00720c */ /* 0x000fe20003fc4070 */
[----:B------:R-:W-:Y:S01]  /*2ce0*/  @!P1 IMAD.IADD R51, R51, 0x1, -R29 ;  /* 0x0000000133339824 */ /* 0x000fe200078e0a1d */
[----:B------:R-:W-:Y:S01]  /*2cf0*/  IABS R56, R59 ;  /* 0x0000003b00387213 */ /* 0x000fe20000000000 */
[----:B------:R-:W-:Y:S01]  /*2d00*/  IMAD.MOV R52, RZ, RZ, -R52 ;  /* 0x000000ffff347224 */ /* 0x000fe200078e0a34 */
[C---:B------:R-:W-:Y:S01]  /*2d10*/  ISETP.GT.U32.AND P1, PT, R29.reuse, R50, PT ;  /* 0x000000321d00720c */ /* 0x040fe20003f24070 */
[----:B------:R-:W-:Y:S01]  /*2d20*/  @!P3 IMAD.MOV R47, RZ, RZ, -R47 ;  /* 0x000000ffff2fb224 */ /* 0x000fe200078e0a2f */
[----:B------:R-:W-:Y:S01]  /*2d30*/  ISETP.GT.U32.AND P3, PT, R29, R49, PT ;  /* 0x000000311d00720c */ /* 0x000fe20003f64070 */
[----:B------:R-:W-:-:S04]  /*2d40*/  IMAD.HI.U32 R53, R3, R56, RZ ;  /* 0x0000003803357227 */ /* 0x000fc800078e00ff */
[C---:B------:R-:W-:Y:S02]  /*2d50*/  IMAD R52, R29.reuse, R52, R54 ;  /* 0x000000341d347224 */ /* 0x040fe400078e0236 */
[----:B------:R-:W-:Y:S02]  /*2d60*/  IMAD.MOV R53, RZ, RZ, -R53 ;  /* 0x000000ffff357224 */ /* 0x000fe400078e0a35 */
[----:B------:R-:W-:Y:S02]  /*2d70*/  IMAD.MOV.U32 R54, RZ, RZ, R55 ;  /* 0x000000ffff367224 */ /* 0x000fe400078e0037 */
[----:B------:R-:W-:Y:S01]  /*2d80*/  @!P6 IMAD.IADD R48, R48, 0x1, -R29 ;  /* 0x000000013030e824 */ /* 0x000fe200078e0a1d */
[C---:B------:R-:W-:Y:S01]  /*2d90*/  ISETP.GT.U32.AND P6, PT, R29.reuse, R52, PT ;  /* 0x000000341d00720c */ /* 0x040fe20003fc4070 */
[----:B------:R-:W-:Y:S02]  /*2da0*/  IMAD R55, R29, R53, R56 ;  /* 0x000000351d377224 */ /* 0x000fe400078e0238 */
[----:B------:R-:W-:-:S04]  /*2db0*/  IMAD.HI.U32 R53, R3, R54, RZ ;  /* 0x0000003603357227 */ /* 0x000fc800078e00ff */
[----:B------:R-:W-:Y:S02]  /*2dc0*/  @!P1 IMAD.IADD R50, R50, 0x1, -R29 ;  /* 0x0000000132329824 */ /* 0x000fe400078e0a1d */
[----:B------:R-:W-:Y:S02]  /*2dd0*/  IMAD.MOV R53, RZ, RZ, -R53 ;  /* 0x000000ffff357224 */ /* 0x000fe400078e0a35 */
[--C-:B------:R-:W-:Y:S01]  /*2de0*/  @!P3 IMAD.IADD R49, R49, 0x1, -R29.reuse ;  /* 0x000000013131b824 */ /* 0x100fe200078e0a1d */
[C---:B------:R-:W-:Y:S01]  /*2df0*/  ISETP.GT.U32.AND P1, PT, R29.reuse, R50, PT ;  /* 0x000000321d00720c */ /* 0x040fe20003f24070 */
[C---:B------:R-:W-:Y:S01]  /*2e00*/  IMAD R53, R29.reuse, R53, R54 ;  /* 0x000000351d357224 */ /* 0x040fe200078e0236 */
[----:B------:R-:W-:Y:S01]  /*2e10*/  ISETP.GT.U32.AND P3, PT, R29, R55, PT ;  /* 0x000000371d00720c */ /* 0x000fe20003f64070 */
[----:B------:R-:W-:Y:S02]  /*2e20*/  @!P6 IMAD.IADD R52, R52, 0x1, -R29 ;  /* 0x000000013434e824 */ /* 0x000fe400078e0a1d */
[----:B------:R-:W-:Y:S01]  /*2e30*/  IMAD.HI.U32 R54, R3, R58, RZ ;  /* 0x0000003a03367227 */ /* 0x000fe200078e00ff */
[----:B------:R-:W-:-:S03]  /*2e40*/  ISETP.GT.U32.AND P6, PT, R29, R53, PT ;  /* 0x000000351d00720c */ /* 0x000fc60003fc4070 */
[----:B------:R-:W-:Y:S01]  /*2e50*/  @!P4 IMAD.MOV R51, RZ, RZ, -R51 ;  /* 0x000000ffff33c224 */ /* 0x000fe200078e0a33 */
[----:B------:R-:W-:Y:S01]  /*2e60*/  ISETP.GT.U32.AND P4, PT, R29, R52, PT ;  /* 0x000000341d00720c */ /* 0x000fe20003f84070 */
[----:B------:R-:W-:-:S04]  /*2e70*/  IMAD.HI.U32 R56, R3, R60, RZ ;  /* 0x0000003c03387227 */ /* 0x000fc800078e00ff */
[----:B------:R-:W-:Y:S02]  /*2e80*/  IMAD.MOV R54, RZ, RZ, -R54 ;  /* 0x000000ffff367224 */ /* 0x000fe400078e0a36 */
[--C-:B------:R-:W-:Y:S01]  /*2e90*/  @!P1 IMAD.IADD R50, R50, 0x1, -R29.reuse ;  /* 0x0000000132329824 */ /* 0x100fe200078e0a1d */
[----:B------:R-:W-:Y:S01]  /*2ea0*/  ISETP.GE.AND P1, PT, R57, RZ, PT ;  /* 0x000000ff3900720c */ /* 0x000fe20003f26270 */
[----:B------:R-:W-:Y:S01]  /*2eb0*/  IMAD.MOV R56, RZ, RZ, -R56 ;  /* 0x000000ffff387224 */ /* 0x000fe200078e0a38 */
[----:B------:R-:W-:Y:S01]  /*2ec0*/  IABS R57, R65 ;  /* 0x0000004100397213 */ /* 0x000fe20000000000 */
[----:B------:R-:W-:Y:S01]  /*2ed0*/  @!P3 IMAD.IADD R55, R55, 0x1, -R29 ;  /* 0x000000013737b824 */ /* 0x000fe200078e0a1d */
[----:B------:R-:W-:Y:S01]  /*2ee0*/  ISETP.GE.AND P3, PT, R59, RZ, PT ;  /* 0x000000ff3b00720c */ /* 0x000fe20003f66270 */
[C---:B------:R-:W-:Y:S01]  /*2ef0*/  IMAD R54, R29.reuse, R54, R58 ;  /* 0x000000361d367224 */ /* 0x040fe200078e023a */
[----:B------:R-:W-:Y:S01]  /*2f00*/  IADD3 R59, R2, 0x2c, RZ ;  /* 0x0000002c023b7810 */ /* 0x000fe20007ffe0ff */
[----:B------:R-:W-:-:S02]  /*2f10*/  IMAD R56, R29, R56, R60 ;  /* 0x000000381d387224 */ /* 0x000fc400078e023c */
[----:B------:R-:W-:Y:S01]  /*2f20*/  @!P6 IMAD.IADD R53, R53, 0x1, -R29 ;  /* 0x000000013535e824 */ /* 0x000fe200078e0a1d */
[C---:B------:R-:W-:Y:S01]  /*2f30*/  ISETP.GT.U32.AND P6, PT, R29.reuse, R55, PT ;  /* 0x000000371d00720c */ /* 0x040fe20003fc4070 */
[----:B------:R-:W-:Y:S01]  /*2f40*/  @!P5 IMAD.MOV R49, RZ, RZ, -R49 ;  /* 0x000000ffff31d224 */ /* 0x000fe200078e0a31 */
[C---:B------:R-:W-:Y:S01]  /*2f50*/  ISETP.GT.U32.AND P5, PT, R29.reuse, R54, PT ;  /* 0x000000361d00720c */ /* 0x040fe20003fa4070 */
[----:B------:R-:W-:Y:S01]  /*2f60*/  IMAD.MOV.U32 R60, RZ, RZ, R57 ;  /* 0x000000ffff3c7224 */ /* 0x000fe200078e0039 */
[----:B------:R-:W-:Y:S01]  /*2f70*/  IABS R62, R59 ;  /* 0x0000003b003e7213 */ /* 0x000fe20000000000 */
[----:B------:R-:W-:Y:S01]  /*2f80*/  @!P4 IMAD.IADD R52, R52, 0x1, -R29 ;  /* 0x000000013434c824 */ /* 0x000fe200078e0a1d */
[C---:B------:R-:W-:Y:S01]  /*2f90*/  ISETP.GT.U32.AND P4, PT, R29.reuse, R56, PT ;  /* 0x000000381d00720c */ /* 0x040fe20003f84070 */
[----:B------:R-:W-:Y:S01]  /*2fa0*/  @!P0 IMAD.MOV R48, RZ, RZ, -R48 ;  /* 0x000000ffff308224 */ /* 0x000fe200078e0a30 */
[----:B------:R-:W-:Y:S01]  /*2fb0*/  ISETP.GT.U32.AND P0, PT, R29, R53, PT ;  /* 0x000000351d00720c */ /* 0x000fe20003f04070 */
[----:B------:R-:W-:-:S04]  /*2fc0*/  IMAD.HI.U32 R57, R3, R60, RZ ;  /* 0x0000003c03397227 */ /* 0x000fc800078e00ff */
[----:B------:R-:W-:Y:S01]  /*2fd0*/  @!P2 IMAD.MOV R50, RZ, RZ, -R50 ;  /* 0x000000ffff32a224 */ /* 0x000fe200078e0a32 */
[----:B------:R-:W-:Y:S01]  /*2fe0*/  ISETP.GE.AND P2, PT, R61, RZ, PT ;  /* 0x000000ff3d00720c */ /* 0x000fe20003f46270 */
[----:B------:R-:W-:Y:S01]  /*2ff0*/  IMAD.MOV R57, RZ, RZ, -R57 ;  /* 0x000000ffff397224 */ /* 0x000fe200078e0a39 */
[----:B------:R-:W-:Y:S01]  /*3000*/  IADD3 R61, R2, 0x24, RZ ;  /* 0x00000024023d7810 */ /* 0x000fe20007ffe0ff */
[----:B------:R-:W-:-:S04]  /*3010*/  IMAD.HI.U32 R58, R3, R62, RZ ;  /* 0x0000003e033a7227 */ /* 0x000fc800078e00ff */
[--C-:B------:R-:W-:Y:S01]  /*3020*/  @!P6 IMAD.IADD R55, R55, 0x1, -R29.reuse ;  /* 0x000000013737e824 */ /* 0x100fe200078e0a1d */
[----:B------:R-:W-:Y:S01]  /*3030*/  ISETP.GE.AND P6, PT, R63, RZ, PT ;  /* 0x000000ff3f00720c */ /* 0x000fe20003fc6270 */
[--C-:B------:R-:W-:Y:S01]  /*3040*/  @!P5 IMAD.IADD R54, R54, 0x1, -R29.reuse ;  /* 0x000000013636d824 */ /* 0x100fe200078e0a1d */
[----:B------:R-:W-:Y:S01]  /*3050*/  ISETP.GE.AND P5, PT, R65, RZ, PT ;  /* 0x000000ff4100720c */ /* 0x000fe20003fa6270 */
[C---:B------:R-:W-:Y:S01]  /*3060*/  IMAD R57, R29.reuse, R57, R60 ;  /* 0x000000391d397224 */ /* 0x040fe200078e023c */
[----:B------:R-:W-:Y:S01]  /*3070*/  IADD3 R60, R2, 0x28, RZ ;  /* 0x00000028023c7810 */ /* 0x000fe20007ffe0ff */
[----:B------:R-:W-:Y:S02]  /*3080*/  IMAD.MOV R58, RZ, RZ, -R58 ;  /* 0x000000ffff3a7224 */ /* 0x000fe400078e0a3a */
[----:B------:R-:W-:Y:S01]  /*3090*/  @!P4 IMAD.IADD R56, R56, 0x1, -R29 ;  /* 0x000000013838c824 */ /* 0x000fe200078e0a1d */
[C---:B------:R-:W-:Y:S01]  /*30a0*/  ISETP.GT.U32.AND P4, PT, R29.reuse, R54, PT ;  /* 0x000000361d00720c */ /* 0x040fe20003f84070 */
[----:B------:R-:W-:Y:S01]  /*30b0*/  @!P3 IMAD.MOV R55, RZ, RZ, -R55 ;  /* 0x000000ffff37b224 */ /* 0x000fe200078e0a37 */
[----:B------:R-:W-:Y:S01]  /*30c0*/  ISETP.GT.U32.AND P3, PT, R29, R57, PT ;  /* 0x000000391d00720c */ /* 0x000fe20003f64070 */
[----:B------:R-:W-:Y:S01]  /*30d0*/  @!P0 IMAD.IADD R53, R53, 0x1, -R29 ;  /* 0x0000000135358824 */ /* 0x000fe200078e0a1d */
[----:B------:R-:W-:Y:S01]  /*30e0*/  ISETP.GE.AND P0, PT, R64, RZ, PT ;  /* 0x000000ff4000720c */ /* 0x000fe20003f06270 */
[C---:B------:R-:W-:Y:S01]  /*30f0*/  IMAD R58, R29.reuse, R58, R62 ;  /* 0x0000003a1d3a7224 */ /* 0x040fe200078e023e */
[----:B------:R-:W-:Y:S01]  /*3100*/  IABS R62, R60 ;  /* 0x0000003c003e7213 */ /* 0x000fe20000000000 */
[----:B------:R-:W-:Y:S01]  /*3110*/  @!P2 IMAD.MOV R53, RZ, RZ, -R53 ;  /* 0x000000ffff35a224 */ /* 0x000fe200078e0a35 */
[----:B------:R-:W-:Y:S01]  /*3120*/  IABS R64, R61 ;  /* 0x0000003d00407213 */ /* 0x000fe20000000000 */
[----:B------:R-:W-:Y:S01]  /*3130*/  @!P1 IMAD.MOV R52, RZ, RZ, -R52 ;  /* 0x000000ffff349224 */ /* 0x000fe200078e0a34 */
[----:B------:R-:W-:-:S02]  /*3140*/  ISETP.GT.U32.AND P2, PT, R29, R58, PT ;  /* 0x0000003a1d00720c */ /* 0x000fc40003f44070 */
[----:B------:R-:W-:Y:S01]  /*3150*/  ISETP.GT.U32.AND P1, PT, R29, R56, PT ;  /* 0x000000381d00720c */ /* 0x000fe20003f24070 */
[--C-:B------:R-:W-:Y:S01]  /*3160*/  @!P4 IMAD.IADD R54, R54, 0x1, -R29.reuse ;  /* 0x000000013636c824 */ /* 0x100fe200078e0a1d */
[----:B------:R-:W-:Y:S01]  /*3170*/  ISETP.GE.AND P4, PT, R59, RZ, PT ;  /* 0x000000ff3b00720c */ /* 0x000fe20003f86270 */
[----:B------:R-:W-:Y:S01]  /*3180*/  @!P3 IMAD.IADD R57, R57, 0x1, -R29 ;  /* 0x000000013939b824 */ /* 0x000fe200078e0a1d */
[----:B------:R-:W-:Y:S01]  /*3190*/  ISETP.GE.AND P3, PT, R61, RZ, PT ;  /* 0x000000ff3d00720c */ /* 0x000fe20003f66270 */
[----:B------:R-:W-:Y:S02]  /*31a0*/  @!P6 IMAD.MOV R54, RZ, RZ, -R54 ;  /* 0x000000ffff36e224 */ /* 0x000fe400078e0a36 */
[----:B------:R-:W-:Y:S01]  /*31b0*/  IMAD.HI.U32 R59, R3, R62, RZ ;  /* 0x0000003e033b7227 */ /* 0x000fe200078e00ff */
[----:B------:R-:W-:-:S03]  /*31c0*/  ISETP.GT.U32.AND P6, PT, R29, R57, PT ;  /* 0x000000391d00720c */ /* 0x000fc60003fc4070 */
[--C-:B------:R-:W-:Y:S02]  /*31d0*/  @!P2 IMAD.IADD R58, R58, 0x1, -R29.reuse ;  /* 0x000000013a3aa824 */ /* 0x100fe400078e0a1d */
[----:B------:R-:W-:Y:S01]  /*31e0*/  @!P1 IMAD.IADD R56, R56, 0x1, -R29 ;  /* 0x0000000138389824 */ /* 0x000fe200078e0a1d */
[----:B------:R-:W-:Y:S01]  /*31f0*/  ISETP.GE.AND P1, PT, R60, RZ, PT ;  /* 0x000000ff3c00720c */ /* 0x000fe20003f26270 */
[----:B------:R-:W-:Y:S01]  /*3200*/  IMAD.HI.U32 R60, R3, R64, RZ ;  /* 0x00000040033c7227 */ /* 0x000fe200078e00ff */
[----:B------:R-:W-:-:S03]  /*3210*/  ISETP.GT.U32.AND P2, PT, R29, R58, PT ;  /* 0x0000003a1d00720c */ /* 0x000fc60003f44070 */
[----:B------:R-:W-:Y:S01]  /*3220*/  IMAD.MOV R61, RZ, RZ, -R59 ;  /* 0x000000ffff3d7224 */ /* 0x000fe200078e0a3b */
[C---:B------:R-:W-:Y:S01]  /*3230*/  IADD3 R59, R2.reuse, 0x20, RZ ;  /* 0x00000020023b7810 */ /* 0x040fe20007ffe0ff */
[----:B------:R-:W-:Y:S02]  /*3240*/  IMAD.MOV R63, RZ, RZ, -R60 ;  /* 0x000000ffff3f7224 */ /* 0x000fe400078e0a3c */
[----:B------:R-:W-:Y:S01]  /*3250*/  IMAD R60, R29, R61, R62 ;  /* 0x0000003d1d3c7224 */ /* 0x000fe200078e023e */
[----:B------:R-:W-:Y:S01]  /*3260*/  IADD3 R61, R2, 0x18, RZ ;  /* 0x00000018023d7810 */ /* 0x000fe20007ffe0ff */
[--C-:B------:R-:W-:Y:S02]  /*3270*/  @!P6 IMAD.IADD R57, R57, 0x1, -R29.reuse ;  /* 0x000000013939e824 */ /* 0x100fe400078e0a1d */
[C---:B------:R-:W-:Y:S01]  /*3280*/  IMAD R62, R29.reuse, R63, R64 ;  /* 0x0000003f1d3e7224 */ /* 0x040fe200078e0240 */
[----:B------:R-:W-:Y:S01]  /*3290*/  ISETP.GT.U32.AND P6, PT, R29, R60, PT ;  /* 0x0000003c1d00720c */ /* 0x000fe20003fc4070 */
[----:B------:R-:W-:Y:S01]  /*32a0*/  @!P2 IMAD.IADD R58, R58, 0x1, -R29 ;  /* 0x000000013a3aa824 */ /* 0x000fe200078e0a1d */
[----:B------:R-:W-:Y:S01]  /*32b0*/  IABS R64, R59 ;  /* 0x0000003b00407213 */ /* 0x000fe20000000000 */
[----:B------:R-:W-:Y:S01]  /*32c0*/  @!P0 IMAD.MOV R56, RZ, RZ, -R56 ;  /* 0x000000ffff388224 */ /* 0x000fe200078e0a38 */
[----:B------:R-:W-:Y:S01]  /*32d0*/  ISETP.GE.AND P0, PT, R59, RZ, PT ;  /* 0x000000ff3b00720c */ /* 0x000fe20003f06270 */
[----:B------:R-:W-:Y:S01]  /*32e0*/  @!P4 IMAD.MOV R58, RZ, RZ, -R58 ;  /* 0x000000ffff3ac224 */ /* 0x000fe200078e0a3a */
[----:B------:R-:W-:Y:S01]  /*32f0*/  ISETP.GT.U32.AND P4, PT, R29, R62, PT ;  /* 0x0000003e1d00720c */ /* 0x000fe20003f84070 */
[----:B------:R-:W-:Y:S01]  /*3300*/  @!P5 IMAD.MOV R57, RZ, RZ, -R57 ;  /* 0x000000ffff39d224 */ /* 0x000fe200078e0a39 */
[----:B------:R-:W-:Y:S01]  /*3310*/  IADD3 R59, R2, 0x1c, RZ ;  /* 0x0000001c023b7810 */ /* 0x000fe20007ffe0ff */
[----:B------:R-:W-:Y:S01]  /*3320*/  IMAD.HI.U32 R63, R3, R70, RZ ;  /* 0x00000046033f7227 */ /* 0x000fe200078e00ff */
[----:B------:R-:W-:-:S02]  /*3330*/  IABS R68, R61 ;  /* 0x0000003d00447213 */ /* 0x000fc40000000000 */
[----:B------:R-:W-:Y:S01]  /*3340*/  ISETP.GE.AND P2, PT, R59, RZ, PT ;  /* 0x000000ff3b00720c */ /* 0x000fe20003f46270 */
[--C-:B------:R-:W-:Y:S01]  /*3350*/  @!P6 IMAD.IADD R60, R60, 0x1, -R29.reuse ;  /* 0x000000013c3ce824 */ /* 0x100fe200078e0a1d */
[----:B------:R-:W-:Y:S01]  /*3360*/  IABS R66, R59 ;  /* 0x0000003b00427213 */ /* 0x000fe20000000000 */
[----:B------:R-:W-:Y:S01]  /*3370*/  IMAD.HI.U32 R59, R3, R64, RZ ;  /* 0x00000040033b7227 */ /* 0x000fe200078e00ff */
[----:B------:R-:W-:Y:S02]  /*3380*/  ISETP.GE.AND P5, PT, R61, RZ, PT ;  /* 0x000000ff3d00720c */ /* 0x000fe40003fa6270 */
[----:B------:R-:W-:Y:S01]  /*3390*/  ISETP.GT.U32.AND P6, PT, R29, R60, PT ;  /* 0x0000003c1d00720c */ /* 0x000fe20003fc4070 */
[----:B------:R-:W-:Y:S02]  /*33a0*/  @!P4 IMAD.IADD R62, R62, 0x1, -R29 ;  /* 0x000000013e3ec824 */ /* 0x000fe400078e0a1d */
[----:B------:R-:W-:Y:S02]  /*33b0*/  IMAD.MOV R59, RZ, RZ, -R59 ;  /* 0x000000ffff3b7224 */ /* 0x000fe400078e0a3b */
[----:B------:R-:W-:Y:S01]  /*33c0*/  IMAD.HI.U32 R61, R3, R68, RZ ;  /* 0x00000044033d7227 */ /* 0x000fe200078e00ff */
[----:B------:R-:W-:-:S03]  /*33d0*/  ISETP.GT.U32.AND P4, PT, R29, R62, PT ;  /* 0x0000003e1d00720c */ /* 0x000fc60003f84070 */
[----:B------:R-:W-:Y:S02]  /*33e0*/  IMAD R64, R29, R59, R64 ;  /* 0x0000003b1d407224 */ /* 0x000fe400078e0240 */
[----:B------:R-:W-:-:S04]  /*33f0*/  IMAD.HI.U32 R59, R3, R66, RZ ;  /* 0x00000042033b7227 */ /* 0x000fc800078e00ff */
[----:B------:R-:W-:Y:S01]  /*3400*/  @!P6 IMAD.IADD R60, R60, 0x1, -R29 ;  /* 0x000000013c3ce824 */ /* 0x000fe200078e0a1d */
[C---:B------:R-:W-:Y:S01]  /*3410*/  ISETP.GT.U32.AND P6, PT, R29.reuse, R64, PT ;  /* 0x000000401d00720c */ /* 0x040fe20003fc4070 */
[----:B------:R-:W-:Y:S02]  /*3420*/  IMAD.MOV R59, RZ, RZ, -R59 ;  /* 0x000000ffff3b7224 */ /* 0x000fe400078e0a3b */
[----:B------:R-:W-:Y:S02]  /*3430*/  IMAD.MOV R61, RZ, RZ, -R61 ;  /* 0x000000ffff3d7224 */ /* 0x000fe400078e0a3d */
[C---:B------:R-:W-:Y:S02]  /*3440*/  IMAD R66, R29.reuse, R59, R66 ;  /* 0x0000003b1d427224 */ /* 0x040fe400078e0242 */
[--C-:B------:R-:W-:Y:S02]  /*3450*/  @!P4 IMAD.IADD R62, R62, 0x1, -R29.reuse ;  /* 0x000000013e3ec824 */ /* 0x100fe400078e0a1d */
[C---:B------:R-:W-:Y:S01]  /*3460*/  IMAD R68, R29.reuse, R61, R68 ;  /* 0x0000003d1d447224 */ /* 0x040fe200078e0244 */
[C---:B------:R-:W-:Y:S01]  /*3470*/  ISETP.GT.U32.AND P4, PT, R29.reuse, R66, PT ;  /* 0x000000421d00720c */ /* 0x040fe20003f84070 */
[----:B------:R-:W-:Y:S01]  /*3480*/  IMAD.MOV.U32 R112, RZ, RZ, R60 ;  /* 0x000000ffff707224 */ /* 0x000fe200078e003c */
[----:B------:R-:W1:Y:S01]  /*3490*/  I2F.RP R61, R82 ;  /* 0x00000052003d7306 */ /* 0x000e620000209400 */
[----:B------:R-:W-:Y:S01]  /*34a0*/  @!P6 IMAD.IADD R64, R64, 0x1, -R29 ;  /* 0x000000014040e824 */ /* 0x000fe200078e0a1d */
[----:B------:R-:W-:Y:S01]  /*34b0*/  ISETP.GT.U32.AND P6, PT, R29, R68, PT ;  /* 0x000000441d00720c */ /* 0x000fe20003fc4070 */
[----:B------:R-:W-:-:S02]  /*34c0*/  IMAD.MOV R63, RZ, RZ, -R63 ;  /* 0x000000ffff3f7224 */ /* 0x000fc400078e0a3f */
[----:B------:R-:W-:-:S04]  /*34d0*/  IMAD.HI.U32 R59, R3, R72, RZ ;  /* 0x00000048033b7227 */ /* 0x000fc800078e00ff */
[----:B------:R-:W-:Y:S02]  /*34e0*/  @!P1 IMAD.MOV R112, RZ, RZ, -R112 ;  /* 0x000000ffff709224 */ /* 0x000fe400078e0a70 */
[--C-:B------:R-:W-:Y:S01]  /*34f0*/  @!P4 IMAD.IADD R66, R66, 0x1, -R29.reuse ;  /* 0x000000014242c824 */ /* 0x100fe200078e0a1d */
[C---:B------:R-:W-:Y:S01]  /*3500*/  ISETP.GT.U32.AND P4, PT, R29.reuse, R64, PT ;  /* 0x000000401d00720c */ /* 0x040fe20003f84070 */
[C---:B------:R-:W-:Y:S02]  /*3510*/  IMAD R70, R29.reuse, R63, R70 ;  /* 0x0000003f1d467224 */ /* 0x040fe400078e0246 */
[----:B------:R-:W-:Y:S01]  /*3520*/  @!P6 IMAD.IADD R68, R68, 0x1, -R29 ;  /* 0x000000014444e824 */ /* 0x000fe200078e0a1d */
[----:B------:R-:W-:Y:S01]  /*3530*/  ISETP.GT.U32.AND P1, PT, R29, R66, PT ;  /* 0x000000421d00720c */ /* 0x000fe20003f24070 */
[----:B------:R-:W-:Y:S01]  /*3540*/  IMAD.MOV R63, RZ, RZ, -R59 ;  /* 0x000000ffff3f7224 */ /* 0x000fe200078e0a3b */
[----:B------:R-:W-:Y:S01]  /*3550*/  LOP3.LUT R59, R0, 0xff, RZ, 0xc0, !PT ;  /* 0x000000ff003b7812 */ /* 0x000fe200078ec0ff */
[----:B------:R-:W-:Y:S01]  /*3560*/  IMAD.HI.U32 R60, R3, R74, RZ ;  /* 0x0000004a033c7227 */ /* 0x000fe200078e00ff */
[----:B------:R-:W-:Y:S01]  /*3570*/  ISETP.GT.U32.AND P6, PT, R29, R68, PT ;  /* 0x000000441d00720c */ /* 0x000fe20003fc4070 */
[----:B-1----:R-:W1:Y:S02]  /*3580*/  MUFU.RCP R61, R61 ;  /* 0x0000003d003d7308 */ /* 0x002e640000001000 */
[----:B------:R-:W-:-:S02]  /*3590*/  IMAD.MOV.U32 R114, RZ, RZ, R62 ;  /* 0x000000ffff727224 */ /* 0x000fc400078e003e */
[----:B------:R-:W-:Y:S01]  /*35a0*/  IMAD R72, R29, R63, R72 ;  /* 0x0000003f1d487224 */ /* 0x000fe200078e0248 */
[----:B------:R-:W-:Y:S01]  /*35b0*/  IADD3 R63, R59, 0x4, RZ ;  /* 0x000000043b3f7810 */ /* 0x000fe20007ffe0ff */
[----:B------:R-:W-:Y:S02]  /*35c0*/  IMAD.MOV R62, RZ, RZ, -R60 ;  /* 0x000000ffff3e7224 */ /* 0x000fe400078e0a3c */
[--C-:B------:R-:W-:Y:S01]  /*35d0*/  @!P4 IMAD.IADD R64, R64, 0x1, -R29.reuse ;  /* 0x000000014040c824 */ /* 0x100fe200078e0a1d */
[C---:B------:R-:W-:Y:S01]  /*35e0*/  ISETP.GT.U32.AND P4, PT, R29.reuse, R72, PT ;  /* 0x000000481d00720c */ /* 0x040fe20003f84070 */
[----:B------:R-:W-:Y:S02]  /*35f0*/  IMAD R62, R29, R62, R74 ;  /* 0x0000003e1d3e7224 */ /* 0x000fe400078e024a */
[----:B------:R-:W-:Y:S02]  /*3600*/  @!P1 IMAD.IADD R66, R66, 0x1, -R29 ;  /* 0x0000000142429824 */ /* 0x000fe400078e0a1d */
[----:B------:R-:W-:Y:S01]  /*3610*/  IMAD.HI.U32 R60, R3, R76, RZ ;  /* 0x0000004c033c7227 */ /* 0x000fe200078e00ff */
[----:B------:R-:W-:-:S02]  /*3620*/  ISETP.GT.U32.AND P1, PT, R29, R62, PT ;  /* 0x0000003e1d00720c */ /* 0x000fc40003f24070 */
[----:B-1----:R-:W-:Y:S01]  /*3630*/  IADD3 R61, R61, 0xffffffe, RZ ;  /* 0x0ffffffe3d3d7810 */ /* 0x002fe20007ffe0ff */
[----:B------:R-:W-:Y:S02]  /*3640*/  IMAD.IADD R65, R132, 0x1, R63 ;  /* 0x0000000184417824 */ /* 0x000fe400078e023f */
[----:B------:R-:W-:Y:S02]  /*3650*/  IMAD.MOV R60, RZ, RZ, -R60 ;  /* 0x000000ffff3c7224 */ /* 0x000fe400078e0a3c */
[--C-:B------:R-:W-:Y:S01]  /*3660*/  @!P6 IMAD.IADD R68, R68, 0x1, -R29.reuse ;  /* 0x000000014444e824 */ /* 0x100fe200078e0a1d */
[----:B------:R-:W-:Y:S01]  /*3670*/  ISETP.GE.AND P6, PT, R67, RZ, PT ;  /* 0x000000ff4300720c */ /* 0x000fe20003fc6270 */
[----:B------:R-:W-:Y:S01]  /*3680*/  @!P3 IMAD.MOV R114, RZ, RZ, -R114 ;  /* 0x000000ffff72b224 */ /* 0x000fe200078e0a72 */
[----:B------:R-:W-:Y:S01]  /*3690*/  IABS R67, R65 ;  /* 0x0000004100437213 */ /* 0x000fe20000000000 */
[C---:B------:R-:W-:Y:S01]  /*36a0*/  IMAD R74, R29.reuse, R60, R76 ;  /* 0x0000003c1d4a7224 */ /* 0x040fe200078e024c */
[C---:B------:R-:W-:Y:S01]  /*36b0*/  ISETP.GT.U32.AND P3, PT, R29.reuse, R70, PT ;  /* 0x000000461d00720c */ /* 0x040fe20003f64070 */
[----:B------:R-:W-:Y:S01]  /*36c0*/  @!P4 IMAD.IADD R72, R72, 0x1, -R29 ;  /* 0x000000014848c824 */ /* 0x000fe200078e0a1d */
[----:B------:R-:W1:Y:S01]  /*36d0*/  F2I.FTZ.U32.TRUNC.NTZ R61, R61 ;  /* 0x0000003d003d7305 */ /* 0x000e62000021f000 */
[----:B------:R-:W-:Y:S01]  /*36e0*/  IMAD.MOV.U32 R76, RZ, RZ, R67 ;  /* 0x000000ffff4c7224 */ /* 0x000fe200078e0043 */
[C---:B------:R-:W-:Y:S01]  /*36f0*/  ISETP.GT.U32.AND P4, PT, R29.reuse, R74, PT ;  /* 0x0000004a1d00720c */ /* 0x040fe20003f84070 */
[----:B------:R-:W-:Y:S01]  /*3700*/  @!P1 IMAD.IADD R62, R62, 0x1, -R29 ;  /* 0x000000013e3e9824 */ /* 0x000fe200078e0a1d */
[----:B------:R-:W-:Y:S01]  /*3710*/  ISETP.GT.U32.AND P1, PT, R29, R72, PT ;  /* 0x000000481d00720c */ /* 0x000fe20003f24070 */
[----:B------:R-:W-:-:S04]  /*3720*/  IMAD.HI.U32 R60, R3, R76, RZ ;  /* 0x0000004c033c7227 */ /* 0x000fc800078e00ff */
[----:B------:R-:W-:Y:S02]  /*3730*/  IMAD.MOV R60, RZ, RZ, -R60 ;  /* 0x000000ffff3c7224 */ /* 0x000fe400078e0a3c */
[--C-:B------:R-:W-:Y:S01]  /*3740*/  @!P3 IMAD.IADD R70, R70, 0x1, -R29.reuse ;  /* 0x000000014646b824 */ /* 0x100fe200078e0a1d */
[----:B------:R-:W-:Y:S01]  /*3750*/  ISETP.GE.AND P3, PT, R69, RZ, PT ;  /* 0x000000ff4500720c */ /* 0x000fe20003f66270 */
[----:B------:R-:W-:Y:S01]  /*3760*/  IMAD.MOV.U32 R116, RZ, RZ, R64 ;  /* 0x000000ffff747224 */ /* 0x000fe200078e0040 */
[----:B------:R-:W-:Y:S01]  /*3770*/  IADD3 R69, R207, 0x6, RZ ;  /* 0x00000006cf457810 */ /* 0x000fe20007ffe0ff */
[C---:B------:R-:W-:Y:S02]  /*3780*/  IMAD R64, R29.reuse, R60, R76 ;  /* 0x0000003c1d407224 */ /* 0x040fe400078e024c */
[----:B------:R-:W-:Y:S01]  /*3790*/  @!P0 IMAD.MOV R116, RZ, RZ, -R116 ;  /* 0x000000ffff748224 */ /* 0x000fe200078e0a74 */
[----:B------:R-:W-:Y:S01]  /*37a0*/  ISETP.GT.U32.AND P0, PT, R29, R70, PT ;  /* 0x000000461d00720c */ /* 0x000fe20003f04070 */
[----:B------:R-:W-:-:S02]  /*37b0*/  @!P4 IMAD.IADD R74, R74, 0x1, -R29 ;  /* 0x000000014a4ac824 */ /* 0x000fc400078e0a1d */
[----:B------:R-:W-:Y:S01]  /*37c0*/  @!P1 IMAD.IADD R72, R72, 0x1, -R29 ;  /* 0x0000000148489824 */ /* 0x000fe200078e0a1d */
[C---:B------:R-:W-:Y:S01]  /*37d0*/  ISETP.GT.U32.AND P1, PT, R29.reuse, R64, PT ;  /* 0x000000401d00720c */ /* 0x040fe20003f24070 */
[----:B------:R-:W-:Y:S01]  /*37e0*/  IMAD.MOV.U32 R118, RZ, RZ, R66 ;  /* 0x000000ffff767224 */ /* 0x000fe200078e0042 */
[C---:B------:R-:W-:Y:S01]  /*37f0*/  ISETP.GT.U32.AND P4, PT, R29.reuse, R74, PT ;  /* 0x0000004a1d00720c */ /* 0x040fe20003f84070 */
[----:B-1----:R-:W-:Y:S01]  /*3800*/  IMAD.MOV R67, RZ, RZ, -R61 ;  /* 0x000000ffff437224 */ /* 0x002fe200078e0a3d */
[----:B------:R-:W-:Y:S01]  /*3810*/  IABS R66, R2 ;  /* 0x0000000200427213 */ /* 0x000fe20000000000 */
[----:B------:R-:W-:Y:S02]  /*3820*/  IMAD.MOV.U32 R120, RZ, RZ, R68 ;  /* 0x000000ffff787224 */ /* 0x000fe400078e0044 */
[----:B------:R-:W-:Y:S01]  /*3830*/  @!P2 IMAD.MOV R118, RZ, RZ, -R118 ;  /* 0x000000ffff76a224 */ /* 0x000fe200078e0a76 */
[----:B------:R-:W-:Y:S01]  /*3840*/  ISETP.GT.U32.AND P2, PT, R29, R62, PT ;  /* 0x0000003e1d00720c */ /* 0x000fe20003f44070 */
[----:B------:R-:W-:Y:S01]  /*3850*/  @!P0 IMAD.IADD R70, R70, 0x1, -R29 ;  /* 0x0000000146468824 */ /* 0x000fe200078e0a1d */
[----:B------:R-:W-:Y:S01]  /*3860*/  ISETP.GE.AND P0, PT, R2, RZ, PT ;  /* 0x000000ff0200720c */ /* 0x000fe20003f06270 */
[----:B------:R-:W-:Y:S01]  /*3870*/  IMAD.HI.U32 R3, R3, R66, RZ ;  /* 0x0000004203037227 */ /* 0x000fe200078e00ff */
[----:B------:R-:W-:-:S03]  /*3880*/  SHF.R.U32.HI R2, RZ, 0x3, R75 ;  /* 0x00000003ff027819 */ /* 0x000fc6000001164b */
[--C-:B------:R-:W-:Y:S01]  /*3890*/  @!P1 IMAD.IADD R64, R64, 0x1, -R29.reuse ;  /* 0x0000000140409824 */ /* 0x100fe200078e0a1d */
[----:B------:R-:W-:Y:S01]  /*38a0*/  LOP3.LUT R60, R2, 0x7, R0, 0x78, !PT ;  /* 0x00000007023c7812 */ /* 0x000fe200078e7800 */
[----:B------:R-:W-:Y:S01]  /*38b0*/  @!P4 IMAD.IADD R74, R74, 0x1, -R29 ;  /* 0x000000014a4ac824 */ /* 0x000fe200078e0a1d */
[----:B------:R-:W-:Y:S01]  /*38c0*/  ISETP.GE.AND P4, PT, R65, RZ, PT ;  /* 0x000000ff4100720c */ /* 0x000fe20003f86270 */
[----:B------:R-:W-:Y:S01]  /*38d0*/  IMAD.MOV.U32 R65, RZ, RZ, R67 ;  /* 0x000000ffff417224 */ /* 0x000fe200078e0043 */
[----:B------:R-:W-:Y:S01]  /*38e0*/  ISETP.GT.U32.AND P1, PT, R29, R64, PT ;  /* 0x000000401d00720c */ /* 0x000fe20003f24070 */
[----:B------:R-:W-:Y:S01]  /*38f0*/  IMAD R78, R59, 0x8, R60 ;  /* 0x000000083b4e7824 */ /* 0x000fe200078e023c */
[----:B------:R-:W-:Y:S01]  /*3900*/  SHF.R.U32.HI R0, RZ, 0x3, R113 ;  /* 0x00000003ff007819 */ /* 0x000fe20000011671 */
[----:B------:R-:W-:Y:S01]  /*3910*/  IMAD R59, R65, R82, RZ ;  /* 0x00000052413b7224 */ /* 0x000fe200078e02ff */
[----:B------:R-:W-:Y:S01]  /*3920*/  SHF.R.U32.HI R65, RZ, 0x3, R104 ;  /* 0x00000003ff417819 */ /* 0x000fe20000011668 */
[----:B------:R-:W-:Y:S01]  /*3930*/  IMAD.MOV.U32 R60, RZ, RZ, RZ ;  /* 0x000000ffff3c7224 */ /* 0x000fe200078e00ff */
[----:B------:R-:W-:Y:S01]  /*3940*/  LOP3.LUT R2, R2, 0x7, R63, 0x78, !PT ;  /* 0x0000000702027812 */ /* 0x000fe200078e783f */
[----:B------:R-:W-:Y:S01]  /*3950*/  IMAD.MOV R3, RZ, RZ, -R3 ;  /* 0x000000ffff037224 */ /* 0x000fe200078e0a03 */
[----:B------:R-:W-:Y:S01]  /*3960*/  SGXT.U32 R65, R65, 0x1 ;  /* 0x000000014141781a */ /* 0x000fe20000000000 */
[----:B------:R-:W-:Y:S01]  /*3970*/  IMAD.HI.U32 R61, R61, R59, R60 ;  /* 0x0000003b3d3d7227 */ /* 0x000fe200078e003c */
[----:B------:R-:W-:-:S03]  /*3980*/  LOP3.LUT R59, R77, 0x18, RZ, 0xc0, !PT ;  /* 0x000000184d3b7812 */ /* 0x000fc600078ec0ff */
[----:B------:R-:W-:Y:S01]  /*3990*/  IMAD R60, R29, R3, R66 ;  /* 0x000000031d3c7224 */ /* 0x000fe200078e0242 */
[----:B------:R-:W-:Y:S01]  /*39a0*/  SHF.R.U32.HI R66, RZ, 0x4, R115 ;  /* 0x00000004ff427819 */ /* 0x000fe20000011673 */
[----:B------:R-:W-:Y:S01]  /*39b0*/  @!P1 IMAD.IADD R64, R64, 0x1, -R29 ;  /* 0x0000000140409824 */ /* 0x000fe200078e0a1d */
[----:B------:R-:W-:Y:S01]  /*39c0*/  LOP3.LUT R3, R104, 0x7, RZ, 0xc0, !PT ;  /* 0x0000000768037812 */ /* 0x000fe200078ec0ff */
[----:B------:R-:W-:Y:S01]  /*39d0*/  IMAD.HI.U32 R61, R61, R221, RZ ;  /* 0x000000dd3d3d7227 */ /* 0x000fe200078e00ff */
[----:B------:R-:W-:-:S03]  /*39e0*/  ISETP.GT.U32.AND P1, PT, R29, R60, PT ;  /* 0x0000003c1d00720c */ /* 0x000fc60003f24070 */
[----:B------:R-:W-:Y:S01]  /*39f0*/  @!P5 IMAD.MOV R120, RZ, RZ, -R120 ;  /* 0x000000ffff78d224 */ /* 0x000fe200078e0a78 */
[----:B------:R-:W-:Y:S01]  /*3a00*/  ISETP.GE.AND P5, PT, R71, RZ, PT ;  /* 0x000000ff4700720c */ /* 0x000fe20003fa6270 */
[----:B------:R-:W-:Y:S01]  /*3a10*/  IMAD.MOV R61, RZ, RZ, -R61 ;  /* 0x000000ffff3d7224 */ /* 0x000fe200078e0a3d */
[----:B------:R-:W-:Y:S01]  /*3a20*/  IADD3 R71, R207, 0x4, RZ ;  /* 0x00000004cf477810 */ /* 0x000fe20007ffe0ff */
[----:B------:R-:W-:Y:S02]  /*3a30*/  IMAD R76, R66, 0x20, R59 ;  /* 0x00000020424c7824 */ /* 0x000fe400078e023b */
[----:B------:R-:W-:Y:S01]  /*3a40*/  IMAD R221, R82, R61, R221 ;  /* 0x0000003d52dd7224 */ /* 0x000fe200078e02dd */
[C---:B------:R-:W-:Y:S01]  /*3a50*/  LOP3.LUT R59, R0.reuse, 0x7, R71, 0x78, !PT ;  /* 0x00000007003b7812 */ /* 0x040fe200078e7847 */
[----:B------:R-:W-:Y:S01]  /*3a60*/  IMAD R80, R63, 0x8, R2 ;  /* 0x000000083f507824 */ /* 0x000fe200078e0202 */
[----:B------:R-:W-:Y:S01]  /*3a70*/  LOP3.LUT R2, R0, 0x7, R106, 0x78, !PT ;  /* 0x0000000700027812 */ /* 0x000fe200078e786a */
[----:B------:R-:W-:Y:S01]  /*3a80*/  @!P1 IMAD.IADD R60, R60, 0x1, -R29 ;  /* 0x000000013c3c9824 */ /* 0x000fe200078e0a1d */
[----:B------:R-:W-:Y:S01]  /*3a90*/  LOP3.LUT R61, R65, 0x4, RZ, 0xfc, !PT ;  /* 0x00000004413d7812 */ /* 0x000fe200078efcff */
[----:B------:R-:W-:Y:S01]  /*3aa0*/  IMAD R204, R71, 0x10, R59 ;  /* 0x0000001047cc7824 */ /* 0x000fe200078e023b */
[----:B------:R-:W-:Y:S01]  /*3ab0*/  LOP3.LUT R59, R65, 0x2, RZ, 0xfc, !PT ;  /* 0x00000002413b7812 */ /* 0x000fe200078efcff */
[----:B------:R-:W-:Y:S01]  /*3ac0*/  IMAD.IADD R76, R3, 0x1, R76 ;  /* 0x00000001034c7824 */ /* 0x000fe200078e024c */
[----:B------:R-:W-:Y:S01]  /*3ad0*/  ISETP.GT.U32.AND P1, PT, R29, R60, PT ;  /* 0x0000003c1d00720c */ /* 0x000fe20003f24070 */
[----:B------:R-:W-:Y:S01]  /*3ae0*/  IMAD.SHL.U32 R68, R107, 0x2, RZ ;  /* 0x000000026b447824 */ /* 0x000fe200078e00ff */
[----:B------:R-:W-:Y:S01]  /*3af0*/  LOP3.LUT R59, R59, 0x7, R104, 0x78, !PT ;  /* 0x000000073b3b7812 */ /* 0x000fe200078e7868 */
[----:B------:R-:W-:Y:S01]  /*3b00*/  @!P2 IMAD.IADD R62, R62, 0x1, -R29 ;  /* 0x000000013e3ea824 */ /* 0x000fe200078e0a1d */
[----:B------:R-:W-:Y:S01]  /*3b10*/  ISETP.GE.AND P2, PT, R73, RZ, PT ;  /* 0x000000ff4900720c */ /* 0x000fe20003f46270 */
[C---:B------:R-:W-:Y:S01]  /*3b20*/  IMAD R2, R207.reuse, 0x10, R2 ;  /* 0x00000010cf027824 */ /* 0x040fe200078e0202 */
[----:B------:R-:W-:Y:S01]  /*3b30*/  IADD3 R73, R207, 0x2, RZ ;  /* 0x00000002cf497810 */ /* 0x000fe20007ffe0ff */
[----:B------:R-:W-:Y:S01]  /*3b40*/  IMAD.SHL.U32 R76, R76, 0x80, RZ ;  /* 0x000000804c4c7824 */ /* 0x000fe200078e00ff */
[----:B------:R-:W-:Y:S01]  /*3b50*/  LOP3.LUT R68, R68, R65, RZ, 0xfc, !PT ;  /* 0x0000004144447212 */ /* 0x000fe200078efcff */
[----:B------:R-:W-:Y:S01]  /*3b60*/  IMAD.SHL.U32 R59, R59, 0x10, RZ ;  /* 0x000000103b3b7824 */ /* 0x000fe200078e00ff */
[--C-:B------:R-:W-:Y:S01]  /*3b70*/  LOP3.LUT R61, R61, 0x7, R104.reuse, 0x78, !PT ;  /* 0x000000073d3d7812 */ /* 0x100fe200078e7868 */
[----:B------:R-:W-:Y:S01]  /*3b80*/  IMAD.U32 R206, R2, 0x8, R3 ;  /* 0x0000000802ce7824 */ /* 0x000fe200078e0003 */
[----:B------:R-:W-:Y:S01]  /*3b90*/  LOP3.LUT R2, R0, 0x7, R73, 0x78, !PT ;  /* 0x0000000700027812 */ /* 0x000fe200078e7849 */
[----:B------:R-:W-:Y:S01]  /*3ba0*/  @!P1 IMAD.IADD R60, R60, 0x1, -R29 ;  /* 0x000000013c3c9824 */ /* 0x000fe200078e0a1d */
[----:B------:R-:W-:Y:S01]  /*3bb0*/  ISETP.GT.U32.AND P1, PT, R82, R221, PT ;  /* 0x000000dd5200720c */ /* 0x000fe20003f24070 */
[--C-:B------:R-:W-:Y:S01]  /*3bc0*/  IMAD R67, R66, 0x8, R3.reuse ;  /* 0x0000000842437824 */ /* 0x100fe200078e0203 */
[----:B------:R-:W-:Y:S01]  /*3bd0*/  LOP3.LUT R29, R65, 0x7, R104, 0x78, !PT ;  /* 0x00000007411d7812 */ /* 0x000fe200078e7868 */
[----:B------:R-:W-:Y:S01]  /*3be0*/  IMAD R66, R73, 0x10, R2 ;  /* 0x0000001049427824 */ /* 0x000fe200078e0202 */
[-C--:B------:R-:W-:Y:S01]  /*3bf0*/  LOP3.LUT R215, R59, R76.reuse, RZ, 0xfc, !PT ;  /* 0x0000004c3bd77212 */ /* 0x080fe200078efcff */
[----:B------:R-:W-:Y:S01]  /*3c00*/  IMAD.SHL.U32 R61, R61, 0x10, RZ ;  /* 0x000000103d3d7824 */ /* 0x000fe200078e00ff */
[----:B------:R-:W-:Y:S01]  /*3c10*/  LOP3.LUT R59, R68, 0x4, RZ, 0xfc, !PT ;  /* 0x00000004443b7812 */ /* 0x000fe200078efcff */
[----:B------:R-:W-:Y:S01]  /*3c20*/  IMAD.SHL.U32 R29, R29, 0x10, RZ ;  /* 0x000000101d1d7824 */ /* 0x000fe200078e00ff */
[----:B------:R-:W-:Y:S01]  /*3c30*/  LOP3.LUT R65, R65, 0x6, RZ, 0xfc, !PT ;  /* 0x0000000641417812 */ /* 0x000fe200078efcff */
[--C-:B------:R-:W-:Y:S01]  /*3c40*/  IMAD.U32 R205, R66, 0x8, R3.reuse ;  /* 0x0000000842cd7824 */ /* 0x100fe200078e0003 */
[----:B------:R-:W-:Y:S01]  /*3c50*/  LOP3.LUT R59, R59, 0x7, R104, 0x78, !PT ;  /* 0x000000073b3b7812 */ /* 0x000fe200078e7868 */
[----:B------:R-:W-:Y:S01]  /*3c60*/  IMAD.SHL.U32 R66, R67, 0x100, RZ ;  /* 0x0000010043427824 */ /* 0x000fe200078e00ff */
[----:B------:R-:W-:Y:S01]  /*3c70*/  LOP3.LUT R216, R76, R29, RZ, 0xfc, !PT ;  /* 0x0000001d4cd87212 */ /* 0x000fe200078efcff */
[----:B------:R-:W-:Y:S01]  /*3c80*/  @!P1 IMAD.IADD R221, R221, 0x1, -R82 ;  /* 0x00000001dddd9824 */ /* 0x000fe200078e0a52 */
[----:B------:R-:W-:Y:S01]  /*3c90*/  LOP3.LUT R29, R68, 0x7, R104, 0x78, !PT ;  /* 0x00000007441d7812 */ /* 0x000fe200078e7868 */
[----:B------:R-:W-:Y:S01]  /*3ca0*/  IMAD.SHL.U32 R59, R59, 0x10, RZ ;  /* 0x000000103b3b7824 */ /* 0x000fe200078e00ff */
[----:B------:R-:W-:Y:S01]  /*3cb0*/  LOP3.LUT R214, R61, R76, RZ, 0xfc, !PT ;  /* 0x0000004c3dd67212 */ /* 0x000fe200078efcff */
[----:B0-----:R-:W-:Y:S01]  /*3cc0*/  IMAD.MOV.U32 R132, RZ, RZ, R60 ;  /* 0x000000ffff847224 */ /* 0x001fe200078e003c */
[----:B------:R-:W-:Y:S01]  /*3cd0*/  ISETP.GT.U32.AND P1, PT, R82, R221, PT ;  /* 0x000000dd5200720c */ /* 0x000fe20003f24070 */
[----:B------:R-:W-:Y:S01]  /*3ce0*/  IMAD.SHL.U32 R29, R29, 0x10, RZ ;  /* 0x000000101d1d7824 */ /* 0x000fe200078e00ff */
[-C--:B------:R-:W-:Y:S01]  /*3cf0*/  LOP3.LUT R219, R59, R66.reuse, RZ, 0xfc, !PT ;  /* 0x000000423bdb7212 */ /* 0x080fe200078efcff */
[----:B------:R-:W-:Y:S01]  /*3d00*/  IMAD.MOV.U32 R126, RZ, RZ, R62 ;  /* 0x000000ffff7e7224 */ /* 0x000fe200078e003e */
[C---:B------:R-:W-:Y:S01]  /*3d10*/  LOP3.LUT R61, R68.reuse, 0x8, RZ, 0xfc, !PT ;  /* 0x00000008443d7812 */ /* 0x040fe200078efcff */
[----:B------:R-:W-:Y:S01]  /*3d20*/  IMAD.MOV.U32 R130, RZ, RZ, R64 ;  /* 0x000000ffff827224 */ /* 0x000fe200078e0040 */
[----:B------:R-:W-:Y:S01]  /*3d30*/  LOP3.LUT R59, RZ, c[0x0][0x17c], RZ, 0x33, !PT ;  /* 0x00005f00ff3b7a12 */ /* 0x000fe200078e33ff */
[----:B------:R-:W-:Y:S01]  /*3d40*/  IMAD.MOV.U32 R122, RZ, RZ, R70 ;  /* 0x000000ffff7a7224 */ /* 0x000fe200078e0046 */
[----:B------:R-:W-:Y:S01]  /*3d50*/  LOP3.LUT R68, R68, 0xc, RZ, 0xfc, !PT ;  /* 0x0000000c44447812 */ /* 0x000fe200078efcff */
[----:B------:R-:W-:Y:S01]  /*3d60*/  IMAD.MOV.U32 R124, RZ, RZ, R72 ;  /* 0x000000ffff7c7224 */ /* 0x000fe200078e0048 */
[----:B------:R-:W-:Y:S01]  /*3d70*/  LOP3.LUT R220, R29, R66, RZ, 0xfc, !PT ;  /* 0x000000421ddc7212 */ /* 0x000fe200078efcff */
[----:B------:R-:W-:Y:S01]  /*3d80*/  IMAD R29, R75, c[0x0][0x18c], RZ ;  /* 0x000063004b1d7a24 */ /* 0x000fe200078e02ff */
[----:B------:R-:W-:Y:S01]  /*3d90*/  LOP3.LUT R61, R61, 0x7, R104, 0x78, !PT ;  /* 0x000000073d3d7812 */ /* 0x000fe200078e7868 */
[----:B------:R-:W-:Y:S01]  /*3da0*/  @!P1 IMAD.IADD R221, R221, 0x1, -R82 ;  /* 0x00000001dddd9824 */ /* 0x000fe200078e0a52 */
[----:B------:R-:W-:Y:S01]  /*3db0*/  ISETP.NE.AND P1, PT, RZ, c[0x0][0x17c], PT ;  /* 0x00005f00ff007a0c */ /* 0x000fe20003f25270 */
[----:B------:R-:W-:Y:S01]  /*3dc0*/  IMAD.MOV.U32 R128, RZ, RZ, R74 ;  /* 0x000000ffff807224 */ /* 0x000fe200078e004a */
[----:B------:R-:W-:Y:S01]  /*3dd0*/  LOP3.LUT R68, R68, 0x7, R104, 0x78, !PT ;  /* 0x0000000744447812 */ /* 0x000fe200078e7868 */
[----:B------:R-:W-:Y:S01]  /*3de0*/  IMAD.SHL.U32 R61, R61, 0x10, RZ ;  /* 0x000000103d3d7824 */ /* 0x000fe200078e00ff */
[C---:B------:R-:W-:Y:S01]  /*3df0*/  SEL R60, R59.reuse, R5, !P1 ;  /* 0x000000053b3c7207 */ /* 0x040fe20004800000 */
[----:B------:R-:W-:Y:S01]  /*3e00*/  IMAD.U32 R2, R80, 0x8, R3 ;  /* 0x0000000850027824 */ /* 0x000fe200078e0003 */
[C---:B------:R-:W-:Y:S01]  /*3e10*/  SEL R6, R59.reuse, R6, !P1 ;  /* 0x000000063b067207 */ /* 0x040fe20004800000 */
[----:B------:R-:W-:Y:S01]  /*3e20*/  IMAD.SHL.U32 R217, R68, 0x10, RZ ;  /* 0x0000001044d97824 */ /* 0x000fe200078e00ff */
[C---:B------:R-:W-:Y:S01]  /*3e30*/  SEL R62, R59.reuse, R7, !P1 ;  /* 0x000000073b3e7207 */ /* 0x040fe20004800000 */
[--C-:B------:R-:W-:Y:S01]  /*3e40*/  IMAD R5, R60, c[0x0][0x190], R29.reuse ;  /* 0x000064003c057a24 */ /* 0x100fe200078e021d */
[C---:B------:R-:W-:Y:S01]  /*3e50*/  SEL R8, R59.reuse, R8, !P1 ;  /* 0x000000083b087207 */ /* 0x040fe20004800000 */
[--C-:B------:R-:W-:Y:S01]  /*3e60*/  IMAD R7, R6, c[0x0][0x190], R29.reuse ;  /* 0x0000640006077a24 */ /* 0x100fe200078e021d */
[C---:B------:R-:W-:Y:S01]  /*3e70*/  SEL R64, R59.reuse, R9, !P1 ;  /* 0x000000093b407207 */ /* 0x040fe20004800000 */
[----:B------:R-:W-:Y:S01]  /*3e80*/  IMAD R6, R62, c[0x0][0x190], R29 ;  /* 0x000064003e067a24 */ /* 0x000fe200078e021d */
[----:B------:R-:W-:Y:S01]  /*3e90*/  SEL R10, R59, R10, !P1 ;  /* 0x0000000a3b0a7207 */ /* 0x000fe20004800000 */
[----:B------:R0:W-:Y:S01]  /*3ea0*/  STL [R1+0x100], R5 ;  /* 0x0001000501007387 */ /* 0x0001e20000100800 */
[-C--:B------:R-:W-:Y:S01]  /*3eb0*/  LOP3.LUT R218, R61, R66.reuse, RZ, 0xfc, !PT ;  /* 0x000000423dda7212 */ /* 0x080fe200078efcff */
[----:B------:R-:W-:Y:S01]  /*3ec0*/  IMAD.U32 R204, R204, 0x8, R3 ;  /* 0x00000008cccc7824 */ /* 0x000fe200078e0003 */
[----:B------:R-:W-:Y:S01]  /*3ed0*/  LOP3.LUT R217, R217, R66, RZ, 0xfc, !PT ;  /* 0x00000042d9d97212 */ /* 0x000fe200078efcff */
[----:B------:R1:W-:Y:S01]  /*3ee0*/  STL [R1+0xfc], R7 ;  /* 0x0000fc0701007387 */ /* 0x0003e20000100800 */
[C---:B------:R-:W-:Y:S01]  /*3ef0*/  SEL R66, R59.reuse, R11, !P1 ;  /* 0x0000000b3b427207 */ /* 0x040fe20004800000 */
[----:B------:R-:W-:Y:S01]  /*3f00*/  @!P6 IMAD.MOV R122, RZ, RZ, -R122 ;  /* 0x000000ffff7ae224 */ /* 0x000fe200078e0a7a */
[C---:B------:R-:W-:Y:S01]  /*3f10*/  SEL R12, R59.reuse, R12, !P1 ;  /* 0x0000000c3b0c7207 */ /* 0x040fe20004800000 */
[----:B------:R2:W-:Y:S01]  /*3f20*/  STL [R1+0xf8], R6 ;  /* 0x0000f80601007387 */ /* 0x0005e20000100800 */
[C---:B------:R-:W-:Y:S01]  /*3f30*/  SEL R68, R59.reuse, R13, !P1 ;  /* 0x0000000d3b447207 */ /* 0x040fe20004800000 */
[--C-:B0-----:R-:W-:Y:S01]  /*3f40*/  IMAD R5, R8, c[0x0][0x190], R29.reuse ;  /* 0x0000640008057a24 */ /* 0x101fe200078e021d */
[C---:B------:R-:W-:Y:S01]  /*3f50*/  SEL R14, R59.reuse, R14, !P1 ;  /* 0x0000000e3b0e7207 */ /* 0x040fe20004800000 */
[----:B------:R-:W-:Y:S01]  /*3f60*/  @!P3 IMAD.MOV R124, RZ, RZ, -R124 ;  /* 0x000000ffff7cb224 */ /* 0x000fe200078e0a7c */
[----:B------:R-:W-:Y:S01]  /*3f70*/  SEL R70, R59, R15, !P1 ;  /* 0x0000000f3b467207 */ /* 0x000fe20004800000 */
[--C-:B-1----:R-:W-:Y:S01]  /*3f80*/  IMAD R7, R64, c[0x0][0x190], R29.reuse ;  /* 0x0000640040077a24 */ /* 0x102fe200078e021d */
[----:B------:R0:W-:Y:S01]  /*3f90*/  STL [R1+0xf4], R5 ;  /* 0x0000f40501007387 */ /* 0x0001e20000100800 */
[----:B------:R-:W-:Y:S01]  /*3fa0*/  LOP3.LUT R65, R65, 0x7, R104, 0x78, !PT ;  /* 0x0000000741417812 */ /* 0x000fe200078e7868 */
[----:B------:R-:W-:Y:S01]  /*3fb0*/  @!P5 IMAD.MOV R126, RZ, RZ, -R126 ;  /* 0x000000ffff7ed224 */ /* 0x000fe200078e0a7e */
[C---:B------:R-:W-:Y:S01]  /*3fc0*/  SEL R16, R59.reuse, R16, !P1 ;  /* 0x000000103b107207 */ /* 0x040fe20004800000 */
[--C-:B--2---:R-:W-:Y:S01]  /*3fd0*/  IMAD R6, R10, c[0x0][0x190], R29.reuse ;  /* 0x000064000a067a24 */ /* 0x104fe200078e021d */
[----:B------:R1:W-:Y:S01]  /*3fe0*/  STL [R1+0xf0], R7 ;  /* 0x0000f00701007387 */ /* 0x0003e20000100800 */
[----:B------:R-:W-:Y:S01]  /*3ff0*/  SEL R72, R59, R17, !P1 ;  /* 0x000000113b487207 */ /* 0x000fe20004800000 */
[----:B------:R-:W-:Y:S01]  /*4000*/  IMAD.SHL.U32 R65, R65, 0x10, RZ ;  /* 0x0000001041417824 */ /* 0x000fe200078e00ff */
[C---:B------:R-:W-:Y:S01]  /*4010*/  SEL R18, R59.reuse, R18, !P1 ;  /* 0x000000123b127207 */ /* 0x040fe20004800000 */
[----:B------:R2:W-:Y:S01]  /*4020*/  STL [R1+0xec], R6 ;  /* 0x0000ec0601007387 */ /* 0x0005e20000100800 */
[----:B0-----:R-:W-:Y:S01]  /*4030*/  IMAD R5, R66, c[0x0][0x190], R29 ;  /* 0x0000640042057a24 */ /* 0x001fe200078e021d */
[----:B------:R-:W-:Y:S01]  /*4040*/  LOP3.LUT R63, R0, 0x7, R69, 0x78, !PT ;  /* 0x00000007003f7812 */ /* 0x000fe200078e7845 */
[----:B------:R-:W-:Y:S01]  /*4050*/  IMAD.U32 R0, R78, 0x8, R3 ;  /* 0x000000084e007824 */ /* 0x000fe200078e0003 */
[----:B------:R-:W-:Y:S01]  /*4060*/  SEL R74, R59, R19, !P1 ;  /* 0x000000133b4a7207 */ /* 0x000fe20004800000 */
[----:B------:R-:W-:Y:S01]  /*4070*/  @!P2 IMAD.MOV R128, RZ, RZ, -R128 ;  /* 0x000000ffff80a224 */ /* 0x000fe200078e0a80 */
[----:B------:R0:W-:Y:S01]  /*4080*/  STL [R1+0xe8], R5 ;  /* 0x0000e80501007387 */ /* 0x0001e20000100800 */
[----:B-1----:R-:W-:Y:S01]  /*4090*/  IMAD R7, R12, c[0x0][0x190], R29 ;  /* 0x000064000c077a24 */ /* 0x002fe200078e021d */
[----:B------:R-:W-:Y:S01]  /*40a0*/  LOP3.LUT R213, R65, R76, RZ, 0xfc, !PT ;  /* 0x0000004c41d57212 */ /* 0x000fe200078efcff */
[----:B------:R-:W-:Y:S01]  /*40b0*/  IMAD R78, R69, 0x10, R63 ;  /* 0x00000010454e7824 */ /* 0x000fe200078e023f */
[C---:B------:R-:W-:Y:S01]  /*40c0*/  SEL R20, R59.reuse, R20, !P1 ;  /* 0x000000143b147207 */ /* 0x040fe20004800000 */
[----:B--2---:R-:W-:Y:S01]  /*40d0*/  IMAD R6, R68, c[0x0][0x190], R29 ;  /* 0x0000640044067a24 */ /* 0x004fe200078e021d */
[----:B------:R1:W-:Y:S01]  /*40e0*/  STL [R1+0xe4], R7 ;  /* 0x0000e40701007387 */ /* 0x0003e20000100800 */
[C---:B------:R-:W-:Y:S01]  /*40f0*/  SEL R76, R59.reuse, R21, !P1 ;  /* 0x000000153b4c7207 */ /* 0x040fe20004800000 */
[----:B------:R-:W-:Y:S01]  /*4100*/  IMAD.U32 R3, R78, 0x8, R3 ;  /* 0x000000084e037824 */ /* 0x000fe200078e0003 */
[C---:B------:R-:W-:Y:S01]  /*4110*/  SEL R22, R59.reuse, R22, !P1 ;  /* 0x000000163b167207 */ /* 0x040fe20004800000 */
[--C-:B0-----:R-:W-:Y:S01]  /*4120*/  IMAD R5, R14, c[0x0][0x190], R29.reuse ;  /* 0x000064000e057a24 */ /* 0x101fe200078e021d */
[----:B------:R0:W-:Y:S01]  /*4130*/  STL [R1+0xe0], R6 ;  /* 0x0000e00601007387 */ /* 0x0001e20000100800 */
[C---:B------:R-:W-:Y:S01]  /*4140*/  SEL R78, R59.reuse, R23, !P1 ;  /* 0x000000173b4e7207 */ /* 0x040fe20004800000 */
[----:B------:R-:W-:Y:S01]  /*4150*/  @!P4 IMAD.MOV R130, RZ, RZ, -R130 ;  /* 0x000000ffff82c224 */ /* 0x000fe200078e0a82 */
[C---:B------:R-:W-:Y:S01]  /*4160*/  SEL R24, R59.reuse, R24, !P1 ;  /* 0x000000183b187207 */ /* 0x040fe20004800000 */
[----:B------:R2:W-:Y:S01]  /*4170*/  STL [R1+0xdc], R5 ;  /* 0x0000dc0501007387 */ /* 0x0005e20000100800 */
[--C-:B-1----:R-:W-:Y:S01]  /*4180*/  IMAD R7, R70, c[0x0][0x190], R29.reuse ;  /* 0x0000640046077a24 */ /* 0x102fe200078e021d */
[C---:B------:R-:W-:Y:S01]  /*4190*/  SEL R80, R59.reuse, R25, !P1 ;  /* 0x000000193b507207 */ /* 0x040fe20004800000 */
[----:B------:R-:W-:Y:S01]  /*41a0*/  @!P0 IMAD.MOV R132, RZ, RZ, -R132 ;  /* 0x000000ffff848224 */ /* 0x000fe200078e0a84 */
[C---:B------:R-:W-:Y:S01]  /*41b0*/  SEL R26, R59.reuse, R26, !P1 ;  /* 0x0000001a3b1a7207 */ /* 0x040fe20004800000 */
[----:B------:R-:W-:Y:S01]  /*41c0*/  CS2R R8, SRZ ;  /* 0x0000000000087805 */ /* 0x000fe2000001ff00 */
[--C-:B0-----:R-:W-:Y:S01]  /*41d0*/  IMAD R6, R16, c[0x0][0x190], R29.reuse ;  /* 0x0000640010067a24 */ /* 0x101fe200078e021d */
[----:B------:R0:W-:Y:S01]  /*41e0*/  STL [R1+0xd8], R7 ;  /* 0x0000d80701007387 */ /* 0x0001e20000100800 */
[C---:B------:R-:W-:Y:S01]  /*41f0*/  SEL R82, R59.reuse, R27, !P1 ;  /* 0x0000001b3b527207 */ /* 0x040fe20004800000 */
[----:B------:R-:W-:Y:S01]  /*4200*/  CS2R R10, SRZ ;  /* 0x00000000000a7805 */ /* 0x000fe2000001ff00 */
[--C-:B--2---:R-:W-:Y:S01]  /*4210*/  IMAD R5, R72, c[0x0][0x190], R29.reuse ;  /* 0x0000640048057a24 */ /* 0x104fe200078e021d */
[----:B------:R1:W-:Y:S01]  /*4220*/  STL [R1+0xd4], R6 ;  /* 0x0000d40601007387 */ /* 0x0003e20000100800 */
[C---:B------:R-:W-:Y:S01]  /*4230*/  SEL R28, R59.reuse, R28, !P1 ;  /* 0x0000001c3b1c7207 */ /* 0x040fe20004800000 */
[----:B------:R-:W-:Y:S01]  /*4240*/  CS2R R12, SRZ ;  /* 0x00000000000c7805 */ /* 0x000fe2000001ff00 */
[C---:B------:R-:W-:Y:S01]  /*4250*/  SEL R30, R59.reuse, R30, !P1 ;  /* 0x0000001e3b1e7207 */ /* 0x040fe20004800000 */
[----:B------:R2:W-:Y:S01]  /*4260*/  STL [R1+0xd0], R5 ;  /* 0x0000d00501007387 */ /* 0x0005e20000100800 */
[C---:B------:R-:W-:Y:S01]  /*4270*/  SEL R84, R59.reuse, R31, !P1 ;  /* 0x0000001f3b547207 */ /* 0x040fe20004800000 */
[--C-:B0-----:R-:W-:Y:S01]  /*4280*/  IMAD R7, R18, c[0x0][0x190], R29.reuse ;  /* 0x0000640012077a24 */ /* 0x101fe200078e021d */
[C---:B------:R-:W-:Y:S01]  /*4290*/  SEL R32, R59.reuse, R32, !P1 ;  /* 0x000000203b207207 */ /* 0x040fe20004800000 */
[----:B------:R-:W-:Y:S01]  /*42a0*/  CS2R R14, SRZ ;  /* 0x00000000000e7805 */ /* 0x000fe2000001ff00 */
[C---:B------:R-:W-:Y:S01]  /*42b0*/  SEL R86, R59.reuse, R33, !P1 ;  /* 0x000000213b567207 */ /* 0x040fe20004800000 */
[--C-:B-1----:R-:W-:Y:S01]  /*42c0*/  IMAD R6, R74, c[0x0][0x190], R29.reuse ;  /* 0x000064004a067a24 */ /* 0x102fe200078e021d */
        /* <DEDUP_REMOVED lines=88> */
[----:B------:R-:W-:Y:S01]  /*4850*/  SEL R132, R59, R132, !P1 ;  /* 0x000000843b847207 */ /* 0x000fe20004800000 */
[--C-:B-1----:R-:W-:Y:S01]  /*4860*/  IMAD R6, R38, c[0x0][0x190], R29.reuse ;  /* 0x0000640026067a24 */ /* 0x102fe200078e021d */
[----:B------:R0:W-:Y:S01]  /*4870*/  STL [R1+0x84], R7 ;  /* 0x0000840701007387 */ /* 0x0001e20000100800 */
[----:B------:R-:W-:Y:S01]  /*4880*/  ISETP.GE.AND P1, PT, R105, RZ, PT ;  /* 0x000000ff6900720c */ /* 0x000fe20003f26270 */
[----:B------:R-:W-:Y:S01]  /*4890*/  CS2R R38, SRZ ;  /* 0x0000000000267805 */ /* 0x000fe2000001ff00 */
[--C-:B--2---:R-:W-:Y:S01]  /*48a0*/  IMAD R5, R92, c[0x0][0x190], R29.reuse ;  /* 0x000064005c057a24 */ /* 0x104fe200078e021d */
[----:B------:R1:W-:Y:S01]  /*48b0*/  STL [R1+0x80], R6 ;  /* 0x0000800601007387 */ /* 0x0003e20000100800 */
[----:B------:R-:W-:Y:S01]  /*48c0*/  ISETP.NE.AND P0, PT, RZ, c[0x0][0x178], PT ;  /* 0x00005e00ff007a0c */ /* 0x000fe20003f05270 */
[----:B------:R-:W-:Y:S01]  /*48d0*/  CS2R R92, SRZ ;  /* 0x00000000005c7805 */ /* 0x000fe2000001ff00 */
[----:B------:R-:W-:Y:S01]  /*48e0*/  CS2R R16, SRZ ;  /* 0x0000000000107805 */ /* 0x000fe2000001ff00 */
[----:B------:R2:W-:Y:S01]  /*48f0*/  STL [R1+0x7c], R5 ;  /* 0x00007c0501007387 */ /* 0x0005e20000100800 */
[----:B------:R-:W-:Y:S01]  /*4900*/  CS2R R18, SRZ ;  /* 0x0000000000127805 */ /* 0x000fe2000001ff00 */
[--C-:B0-----:R-:W-:Y:S01]  /*4910*/  IMAD R7, R40, c[0x0][0x190], R29.reuse ;  /* 0x0000640028077a24 */ /* 0x101fe200078e021d */
[----:B------:R-:W-:Y:S01]  /*4920*/  CS2R R76, SRZ ;  /* 0x00000000004c7805 */ /* 0x000fe2000001ff00 */
[----:B------:R-:W-:Y:S01]  /*4930*/  CS2R R78, SRZ ;  /* 0x00000000004e7805 */ /* 0x000fe2000001ff00 */
[----:B------:R-:W-:Y:S01]  /*4940*/  IMAD.SHL.U32 R206, R206, 0x2, RZ ;  /* 0x00000002cece7824 */ /* 0x000fe200078e00ff */
[----:B------:R-:W-:Y:S01]  /*4950*/  LEA R0, R0, 0x4000, 0x1 ;  /* 0x0000400000007811 */ /* 0x000fe200078e08ff */
[----:B-1----:R-:W-:Y:S01]  /*4960*/  IMAD R6, R94, c[0x0][0x190], R29 ;  /* 0x000064005e067a24 */ /* 0x002fe200078e021d */
[----:B------:R0:W-:Y:S01]  /*4970*/  STL [R1+0x78], R7 ;  /* 0x0000780701007387 */ /* 0x0001e20000100800 */
[----:B------:R-:W-:Y:S01]  /*4980*/  @!P1 IMAD.MOV R221, RZ, RZ, -R221 ;  /* 0x000000ffffdd9224 */ /* 0x000fe200078e0add */
[----:B------:R-:W-:Y:S01]  /*4990*/  @!P0 LOP3.LUT R221, RZ, c[0x0][0x178], RZ, 0x33, !PT ;  /* 0x00005e00ffdd8a12 */ /* 0x000fe200078e33ff */
[--C-:B--2---:R-:W-:Y:S01]  /*49a0*/  IMAD R5, R42, c[0x0][0x190], R29.reuse ;  /* 0x000064002a057a24 */ /* 0x104fe200078e021d */
[----:B------:R1:W-:Y:S01]  /*49b0*/  STL [R1+0x74], R6 ;  /* 0x0000740601007387 */ /* 0x0003e20000100800 */
[----:B------:R-:W-:Y:S01]  /*49c0*/  CS2R R94, SRZ ;  /* 0x00000000005e7805 */ /* 0x000fe2000001ff00 */
[----:B------:R-:W-:Y:S01]  /*49d0*/  LEA R2, R2, 0x4000, 0x1 ;  /* 0x0000400002027811 */ /* 0x000fe200078e08ff */
[----:B------:R-:W-:Y:S01]  /*49e0*/  IMAD R221, R221, c[0x0][0x184], RZ ;  /* 0x00006100dddd7a24 */ /* 0x000fe200078e02ff */
[----:B------:R2:W-:Y:S01]  /*49f0*/  STL [R1+0x70], R5 ;  /* 0x0000700501007387 */ /* 0x0005e20000100800 */
[----:B------:R-:W-:Y:S01]  /*4a00*/  IMAD.SHL.U32 R205, R205, 0x2, RZ ;  /* 0x00000002cdcd7824 */ /* 0x000fe200078e00ff */
[----:B------:R-:W-:Y:S01]  /*4a10*/  IADD3 R40, R207, 0x3c, RZ ;  /* 0x0000003ccf287810 */ /* 0x000fe20007ffe0ff */
[----:B0-----:R-:W-:-:S02]  /*4a20*/  IMAD R7, R96, c[0x0][0x190], R29 ;  /* 0x0000640060077a24 */ /* 0x001fc400078e021d */
[----:B------:R-:W-:Y:S01]  /*4a30*/  CS2R R96, SRZ ;  /* 0x0000000000607805 */ /* 0x000fe2000001ff00 */
[--C-:B-1----:R-:W-:Y:S02]  /*4a40*/  IMAD R6, R44, c[0x0][0x190], R29.reuse ;  /* 0x000064002c067a24 */ /* 0x102fe400078e021d */
[----:B------:R0:W-:Y:S01]  /*4a50*/  STL [R1+0x6c], R7 ;  /* 0x00006c0701007387 */ /* 0x0001e20000100800 */
[----:B------:R-:W-:Y:S02]  /*4a60*/  IMAD.SHL.U32 R204, R204, 0x2, RZ ;  /* 0x00000002cccc7824 */ /* 0x000fe400078e00ff */
[--C-:B--2---:R-:W-:Y:S01]  /*4a70*/  IMAD R5, R98, c[0x0][0x190], R29.reuse ;  /* 0x0000640062057a24 */ /* 0x104fe200078e021d */
[----:B------:R1:W-:Y:S01]  /*4a80*/  STL [R1+0x68], R6 ;  /* 0x0000680601007387 */ /* 0x0003e20000100800 */
[----:B------:R-:W-:Y:S01]  /*4a90*/  CS2R R98, SRZ ;  /* 0x0000000000627805 */ /* 0x000fe2000001ff00 */
[----:B------:R-:W-:Y:S02]  /*4aa0*/  IMAD.SHL.U32 R3, R3, 0x2, RZ ;  /* 0x0000000203037824 */ /* 0x000fe400078e00ff */
[----:B------:R2:W-:Y:S01]  /*4ab0*/  STL [R1+0x64], R5 ;  /* 0x0000640501007387 */ /* 0x0005e20000100800 */
[----:B0-----:R-:W-:-:S02]  /*4ac0*/  IMAD R7, R46, c[0x0][0x190], R29 ;  /* 0x000064002e077a24 */ /* 0x001fc400078e021d */
[----:B-1----:R-:W-:-:S03]  /*4ad0*/  IMAD R6, R100, c[0x0][0x190], R29 ;  /* 0x0000640064067a24 */ /* 0x002fc600078e021d */
[----:B------:R0:W-:Y:S01]  /*4ae0*/  STL [R1+0x60], R7 ;  /* 0x0000600701007387 */ /* 0x0001e20000100800 */
[----:B------:R-:W-:Y:S01]  /*4af0*/  CS2R R100, SRZ ;  /* 0x0000000000647805 */ /* 0x000fe2000001ff00 */
[----:B--2---:R-:W-:Y:S02]  /*4b00*/  IMAD R5, R102, c[0x0][0x190], R29 ;  /* 0x0000640066057a24 */ /* 0x004fe400078e021d */
[----:B------:R1:W-:Y:S01]  /*4b10*/  STL [R1+0x5c], R6 ;  /* 0x00005c0601007387 */ /* 0x0003e20000100800 */
[----:B------:R-:W-:-:S03]  /*4b20*/  CS2R R102, SRZ ;  /* 0x0000000000667805 */ /* 0x000fc6000001ff00 */
[----:B------:R2:W-:Y:S01]  /*4b30*/  STL [R1+0x58], R5 ;  /* 0x0000580501007387 */ /* 0x0005e20000100800 */
[--C-:B0-----:R-:W-:Y:S02]  /*4b40*/  IMAD R7, R48, c[0x0][0x190], R29.reuse ;  /* 0x0000640030077a24 */ /* 0x101fe400078e021d */
[----:B-1----:R-:W-:-:S03]  /*4b50*/  IMAD R6, R104, c[0x0][0x190], R29 ;  /* 0x0000640068067a24 */ /* 0x002fc600078e021d */
[----:B------:R0:W-:Y:S01]  /*4b60*/  STL [R1+0x54], R7 ;  /* 0x0000540701007387 */ /* 0x0001e20000100800 */
[----:B--2---:R-:W-:-:S03]  /*4b70*/  IMAD R5, R50, c[0x0][0x190], R29 ;  /* 0x0000640032057a24 */ /* 0x004fc600078e021d */
[----:B------:R1:W-:Y:S04]  /*4b80*/  STL [R1+0x50], R6 ;  /* 0x0000500601007387 */ /* 0x0003e80000100800 */
[----:B------:R2:W-:Y:S01]  /*4b90*/  STL [R1+0x4c], R5 ;  /* 0x00004c0501007387 */ /* 0x0005e20000100800 */
[--C-:B0-----:R-:W-:Y:S02]  /*4ba0*/  IMAD R7, R52, c[0x0][0x190], R29.reuse ;  /* 0x0000640034077a24 */ /* 0x101fe400078e021d */
[----:B-1----:R-:W-:-:S03]  /*4bb0*/  IMAD R6, R106, c[0x0][0x190], R29 ;  /* 0x000064006a067a24 */ /* 0x002fc600078e021d */
[----:B------:R0:W-:Y:S01]  /*4bc0*/  STL [R1+0x48], R7 ;  /* 0x0000480701007387 */ /* 0x0001e20000100800 */
[----:B--2---:R-:W-:-:S03]  /*4bd0*/  IMAD R5, R108, c[0x0][0x190], R29 ;  /* 0x000064006c057a24 */ /* 0x004fc600078e021d */
[----:B------:R1:W-:Y:S01]  /*4be0*/  STL [R1+0x44], R6 ;  /* 0x0000440601007387 */ /* 0x0003e20000100800 */
[----:B------:R-:W-:-:S03]  /*4bf0*/  CS2R R108, SRZ ;  /* 0x00000000006c7805 */ /* 0x000fc6000001ff00 */
[----:B------:R2:W-:Y:S01]  /*4c00*/  STL [R1+0x40], R5 ;  /* 0x0000400501007387 */ /* 0x0005e20000100800 */
[--C-:B0-----:R-:W-:Y:S02]  /*4c10*/  IMAD R7, R54, c[0x0][0x190], R29.reuse ;  /* 0x0000640036077a24 */ /* 0x101fe400078e021d */
        /* <DEDUP_REMOVED lines=8> */
[----:B------:R-:W-:Y:S01]  /*4ca0*/  CS2R R58, SRZ ;  /* 0x00000000003a7805 */ /* 0x000fe2000001ff00 */
[--C-:B-1----:R-:W-:Y:S02]  /*4cb0*/  IMAD R6, R112, c[0x0][0x190], R29.reuse ;  /* 0x0000640070067a24 */ /* 0x102fe400078e021d */
[----:B------:R0:W-:Y:S01]  /*4cc0*/  STL [R1+0x30], R7 ;  /* 0x0000300701007387 */ /* 0x0001e20000100800 */
[----:B--2---:R-:W-:-:S03]  /*4cd0*/  IMAD R5, R114, c[0x0][0x190], R29 ;  /* 0x0000640072057a24 */ /* 0x004fc600078e021d */
[----:B------:R1:W-:Y:S04]  /*4ce0*/  STL [R1+0x2c], R6 ;  /* 0x00002c0601007387 */ /* 0x0003e80000100800 */
[----:B------:R2:W-:Y:S01]  /*4cf0*/  STL [R1+0x28], R5 ;  /* 0x0000280501007387 */ /* 0x0005e20000100800 */
[--C-:B0-----:R-:W-:Y:S02]  /*4d00*/  IMAD R7, R116, c[0x0][0x190], R29.reuse ;  /* 0x0000640074077a24 */ /* 0x101fe400078e021d */
[----:B------:R-:W-:Y:S01]  /*4d10*/  CS2R R116, SRZ ;  /* 0x0000000000747805 */ /* 0x000fe2000001ff00 */
[--C-:B-1----:R-:W-:Y:S02]  /*4d20*/  IMAD R6, R118, c[0x0][0x190], R29.reuse ;  /* 0x0000640076067a24 */ /* 0x102fe400078e021d */
[----:B------:R0:W-:Y:S01]  /*4d30*/  STL [R1+0x24], R7 ;  /* 0x0000240701007387 */ /* 0x0001e20000100800 */
[----:B------:R-:W-:Y:S01]  /*4d40*/  CS2R R118, SRZ ;  /* 0x0000000000767805 */ /* 0x000fe2000001ff00 */
[----:B--2---:R-:W-:-:S02]  /*4d50*/  IMAD R5, R120, c[0x0][0x190], R29 ;  /* 0x0000640078057a24 */ /* 0x004fc400078e021d */
[----:B------:R1:W-:Y:S01]  /*4d60*/  STL [R1+0x20], R6 ;  /* 0x0000200601007387 */ /* 0x0003e20000100800 */
[----:B------:R-:W-:-:S03]  /*4d70*/  CS2R R120, SRZ ;  /* 0x0000000000787805 */ /* 0x000fc6000001ff00 */
[----:B------:R2:W-:Y:S01]  /*4d80*/  STL [R1+0x1c], R5 ;  /* 0x00001c0501007387 */ /* 0x0005e20000100800 */
[--C-:B0-----:R-:W-:Y:S02]  /*4d90*/  IMAD R7, R122, c[0x0][0x190], R29.reuse ;  /* 0x000064007a077a24 */ /* 0x101fe400078e021d */
[----:B------:R-:W-:Y:S01]  /*4da0*/  CS2R R122, SRZ ;  /* 0x00000000007a7805 */ /* 0x000fe2000001ff00 */
[--C-:B-1----:R-:W-:Y:S02]  /*4db0*/  IMAD R6, R124, c[0x0][0x190], R29.reuse ;  /* 0x000064007c067a24 */ /* 0x102fe400078e021d */
        /* <DEDUP_REMOVED lines=15> */
[----:B0-----:R-:W-:Y:S01]  /*4eb0*/  IADD3 R7, R207, 0x3e, RZ ;  /* 0x0000003ecf077810 */ /* 0x001fe20007ffe0ff */
[----:B-1----:R-:W-:-:S04]  /*4ec0*/  IMAD.MOV.U32 R6, RZ, RZ, c[0x0][0x188] ;  /* 0x00006200ff067624 */ /* 0x002fc800078e00ff */
[----:B------:R-:W-:Y:S01]  /*4ed0*/  IMAD.SHL.U32 R222, R6, 0x2, RZ ;  /* 0x0000000206de7824 */ /* 0x000fe200078e00ff */
[----:B--2---:R-:W-:Y:S02]  /*4ee0*/  SHF.R.S32.HI R5, RZ, 0x6, R4 ;  /* 0x00000006ff057819 */ /* 0x004fe40000011404 */
[----:B------:R-:W-:Y:S01]  /*4ef0*/  IADD3 R4, R207, 0x8, RZ ;  /* 0x00000008cf047810 */ /* 0x000fe20007ffe0ff */
[--C-:B------:R-:W-:Y:S01]  /*4f00*/  IMAD R252, R7, c[0x0][0x188], -R222.reuse ;  /* 0x0000620007fc7a24 */ /* 0x100fe200078e0ade */
[C---:B------:R-:W-:Y:S01]  /*4f10*/  IADD3 R4, R207.reuse, 0xe, RZ ;  /* 0x0000000ecf047810 */ /* 0x040fe20007ffe0ff */
[----:B------:R0:W-:Y:S01]  /*4f20*/  STL [R1+0x104], R5 ;  /* 0x0001040501007387 */ /* 0x0001e20000100800 */
[C---:B------:R-:W-:Y:S01]  /*4f30*/  IADD3 R4, R207.reuse, 0x12, RZ ;  /* 0x00000012cf047810 */ /* 0x040fe20007ffe0ff */
[----:B------:R-:W-:Y:S01]  /*4f40*/  IMAD.IADD R251, R252, 0x1, -R222 ;  /* 0x00000001fcfb7824 */ /* 0x000fe200078e0ade */
[----:B------:R-:W-:Y:S01]  /*4f50*/  IADD3 R4, R207, 0x16, RZ ;  /* 0x00000016cf047810 */ /* 0x000fe20007ffe0ff */
[----:B------:R-:W-:Y:S01]  /*4f60*/  IMAD.IADD R252, R221, 0x1, R252 ;  /* 0x00000001ddfc7824 */ /* 0x000fe200078e02fc */
[----:B------:R-:W-:Y:S01]  /*4f70*/  IADD3 R4, R207, 0x1a, RZ ;  /* 0x0000001acf047810 */ /* 0x000fe20007ffe0ff */
[--C-:B------:R-:W-:Y:S01]  /*4f80*/  IMAD.IADD R250, R251, 0x1, -R222.reuse ;  /* 0x00000001fbfa7824 */ /* 0x100fe200078e0ade */
[----:B------:R-:W-:Y:S01]  /*4f90*/  IADD3 R6, R207, 0xa, RZ ;  /* 0x0000000acf067810 */ /* 0x000fe20007ffe0ff */
[----:B------:R-:W-:Y:S01]  /*4fa0*/  IMAD R4, R7, c[0x0][0x188], R221 ;  /* 0x0000620007047a24 */ /* 0x000fe200078e02dd */
[C---:B------:R-:W-:Y:S01]  /*4fb0*/  IADD3 R6, R207.reuse, 0x1c, RZ ;  /* 0x0000001ccf067810 */ /* 0x040fe20007ffe0ff */
[--C-:B------:R-:W-:Y:S01]  /*4fc0*/  IMAD.IADD R249, R250, 0x1, -R222.reuse ;  /* 0x00000001faf97824 */ /* 0x100fe200078e0ade */
[----:B0-----:R-:W-:Y:S01]  /*4fd0*/  IADD3 R5, R207, 0xc, RZ ;  /* 0x0000000ccf057810 */ /* 0x001fe20007ffe0ff */
[----:B------:R-:W-:Y:S01]  /*4fe0*/  IMAD.IADD R251, R221, 0x1, R251 ;  /* 0x00000001ddfb7824 */ /* 0x000fe200078e02fb */
[----:B------:R-:W-:Y:S01]  /*4ff0*/  IADD3 R5, R207, 0x10, RZ ;  /* 0x00000010cf057810 */ /* 0x000fe20007ffe0ff */
[--C-:B------:R-:W-:Y:S01]  /*5000*/  IMAD.IADD R248, R249, 0x1, -R222.reuse ;  /* 0x00000001f9f87824 */ /* 0x100fe200078e0ade */
[C---:B------:R-:W-:Y:S01]  /*5010*/  IADD3 R5, R207.reuse, 0x14, RZ ;  /* 0x00000014cf057810 */ /* 0x040fe20007ffe0ff */
[----:B------:R0:W-:Y:S01]  /*5020*/  STL [R1], R4 ;  /* 0x0000000401007387 */ /* 0x0001e20000100800 */
[C---:B------:R-:W-:Y:S01]  /*5030*/  IADD3 R5, R207.reuse, 0x18, RZ ;  /* 0x00000018cf057810 */ /* 0x040fe20007ffe0ff */
[----:B------:R-:W-:Y:S01]  /*5040*/  IMAD.IADD R247, R248, 0x1, -R222 ;  /* 0x00000001f8f77824 */ /* 0x000fe200078e0ade */
[----:B------:R-:W-:Y:S01]  /*5050*/  IADD3 R5, R207, 0x1e, RZ ;  /* 0x0000001ecf057810 */ /* 0x000fe20007ffe0ff */
[----:B------:R-:W-:Y:S01]  /*5060*/  IMAD.IADD R250, R221, 0x1, R250 ;  /* 0x00000001ddfa7824 */ /* 0x000fe200078e02fa */
[----:B------:R-:W-:Y:S01]  /*5070*/  IADD3 R6, R207, 0x22, RZ ;  /* 0x00000022cf067810 */ /* 0x000fe20007ffe0ff */
[--C-:B------:R-:W-:Y:S01]  /*5080*/  IMAD.IADD R246, R247, 0x1, -R222.reuse ;  /* 0x00000001f7f67824 */ /* 0x100fe200078e0ade */
[----:B------:R-:W-:Y:S01]  /*5090*/  IADD3 R5, R207, 0x24, RZ ;  /* 0x00000024cf057810 */ /* 0x000fe20007ffe0ff */
[----:B------:R-:W-:Y:S01]  /*50a0*/  IMAD.IADD R249, R221, 0x1, R249 ;  /* 0x00000001ddf97824 */ /* 0x000fe200078e02f9 */
[C---:B------:R-:W-:Y:S01]  /*50b0*/  IADD3 R6, R207.reuse, 0x28, RZ ;  /* 0x00000028cf067810 */ /* 0x040fe20007ffe0ff */
[----:B------:R-:W-:Y:S01]  /*50c0*/  IMAD.IADD R245, R246, 0x1, -R222 ;  /* 0x00000001f6f57824 */ /* 0x000fe200078e0ade */
[----:B0-----:R-:W-:Y:S01]  /*50d0*/  IADD3 R4, R207, 0x20, RZ ;  /* 0x00000020cf047810 */ /* 0x001fe20007ffe0ff */
[----:B------:R-:W-:Y:S01]  /*50e0*/  IMAD.IADD R248, R221, 0x1, R248 ;  /* 0x00000001ddf87824 */ /* 0x000fe200078e02f8 */
[----:B------:R-:W-:Y:S01]  /*50f0*/  IADD3 R4, R207, 0x26, RZ ;  /* 0x00000026cf047810 */ /* 0x000fe20007ffe0ff */
[--C-:B------:R-:W-:Y:S01]  /*5100*/  IMAD.IADD R244, R245, 0x1, -R222.reuse ;  /* 0x00000001f5f47824 */ /* 0x100fe200078e0ade */
[----:B------:R-:W-:Y:S01]  /*5110*/  IADD3 R5, R207, 0x2a, RZ ;  /* 0x0000002acf057810 */ /* 0x000fe20007ffe0ff */
[----:B------:R-:W-:Y:S01]  /*5120*/  IMAD.IADD R247, R221, 0x1, R247 ;  /* 0x00000001ddf77824 */ /* 0x000fe200078e02f7 */
        /* <DEDUP_REMOVED lines=13> */
[----:B------:R-:W-:Y:S01]  /*5200*/  IMAD.IADD R240, R241, 0x1, -R222 ;  /* 0x00000001f1f07824 */ /* 0x000fe200078e0ade */
[----:B------:R-:W-:Y:S01]  /*5210*/  IADD3 R6, R207, 0x3a, RZ ;  /* 0x0000003acf067810 */ /* 0x000fe20007ffe0ff */
[----:B------:R-:W-:-:S02]  /*5220*/  IMAD.IADD R243, R221, 0x1, R243 ;  /* 0x00000001ddf37824 */ /* 0x000fc400078e02f3 */
[----:B------:R-:W-:Y:S02]  /*5230*/  IMAD.IADD R238, R240, 0x1, -R222 ;  /* 0x00000001f0ee7824 */ /* 0x000fe400078e0ade */
[C---:B------:R-:W-:Y:S02]  /*5240*/  IMAD.IADD R242, R221.reuse, 0x1, R242 ;  /* 0x00000001ddf27824 */ /* 0x040fe400078e02f2 */
[--C-:B------:R-:W-:Y:S02]  /*5250*/  IMAD.IADD R237, R238, 0x1, -R222.reuse ;  /* 0x00000001eeed7824 */ /* 0x100fe400078e0ade */
[----:B------:R-:W-:Y:S02]  /*5260*/  IMAD.IADD R241, R221, 0x1, R241 ;  /* 0x00000001ddf17824 */ /* 0x000fe400078e02f1 */
[----:B------:R-:W-:Y:S02]  /*5270*/  IMAD.IADD R236, R237, 0x1, -R222 ;  /* 0x00000001edec7824 */ /* 0x000fe400078e0ade */
[----:B------:R-:W-:-:S02]  /*5280*/  IMAD.IADD R240, R221, 0x1, R240 ;  /* 0x00000001ddf07824 */ /* 0x000fc400078e02f0 */
[----:B------:R-:W-:Y:S02]  /*5290*/  IMAD.IADD R235, R236, 0x1, -R222 ;  /* 0x00000001eceb7824 */ /* 0x000fe400078e0ade */
[----:B------:R-:W-:Y:S02]  /*52a0*/  IMAD.IADD R238, R221, 0x1, R238 ;  /* 0x00000001ddee7824 */ /* 0x000fe400078e02ee */
[--C-:B------:R-:W-:Y:S02]  /*52b0*/  IMAD.IADD R234, R235, 0x1, -R222.reuse ;  /* 0x00000001ebea7824 */ /* 0x100fe400078e0ade */
[C---:B------:R-:W-:Y:S02]  /*52c0*/  IMAD.IADD R237, R221.reuse, 0x1, R237 ;  /* 0x00000001dded7824 */ /* 0x040fe400078e02ed */
[----:B------:R-:W-:Y:S02]  /*52d0*/  IMAD.IADD R233, R234, 0x1, -R222 ;  /* 0x00000001eae97824 */ /* 0x000fe400078e0ade */
[----:B------:R-:W-:-:S02]  /*52e0*/  IMAD.IADD R236, R221, 0x1, R236 ;  /* 0x00000001ddec7824 */ /* 0x000fc400078e02ec */
[--C-:B------:R-:W-:Y:S02]  /*52f0*/  IMAD.IADD R232, R233, 0x1, -R222.reuse ;  /* 0x00000001e9e87824 */ /* 0x100fe400078e0ade */
[C---:B------:R-:W-:Y:S02]  /*5300*/  IMAD.IADD R235, R221.reuse, 0x1, R235 ;  /* 0x00000001ddeb7824 */ /* 0x040fe400078e02eb */
[----:B------:R-:W-:Y:S02]  /*5310*/  IMAD.IADD R231, R232, 0x1, -R222 ;  /* 0x00000001e8e77824 */ /* 0x000fe400078e0ade */
        /* <DEDUP_REMOVED lines=16> */
[C---:B------:R-:W-:Y:S02]  /*5420*/  IMAD.IADD R226, R221.reuse, 0x1, R226 ;  /* 0x00000001dde27824 */ /* 0x040fe400078e02e2 */
[C---:B------:R-:W-:Y:S01]  /*5430*/  IMAD.IADD R225, R221.reuse, 0x1, R225 ;  /* 0x00000001dde17824 */ /* 0x040fe200078e02e1 */
[C---:B------:R-:W-:Y:S01]  /*5440*/  IADD3 R222, R221.reuse, R223, -R222 ;  /* 0x000000dfddde7210 */ /* 0x040fe20007ffe8de */
[C---:B------:R-:W-:Y:S02]  /*5450*/  IMAD.IADD R224, R221.reuse, 0x1, R224 ;  /* 0x00000001dde07824 */ /* 0x040fe400078e02e0 */
[----:B------:R-:W-:Y:S02]  /*5460*/  IMAD.IADD R223, R221, 0x1, R223 ;  /* 0x00000001dddf7824 */ /* 0x000fe400078e02df */
[----:B------:R-:W-:-:S02]  /*5470*/  IMAD R221, R207, c[0x0][0x188], R221 ;  /* 0x00006200cfdd7a24 */ /* 0x000fc400078e02dd */
[----:B------:R-:W-:Y:S02]  /*5480*/  IMAD.MOV.U32 R4, RZ, RZ, c[0x0][0x168] ;  /* 0x00005a00ff047624 */ /* 0x000fe400078e00ff */
[----:B------:R-:W-:Y:S02]  /*5490*/  IMAD.MOV.U32 R5, RZ, RZ, c[0x0][0x16c] ;  /* 0x00005b00ff057624 */ /* 0x000fe400078e00ff */
[----:B------:R-:W-:Y:S02]  /*54a0*/  IMAD.MOV.U32 R6, RZ, RZ, c[0x0][0x160] ;  /* 0x00005800ff067624 */ /* 0x000fe400078e00ff */
[----:B------:R-:W-:-:S03]  /*54b0*/  IMAD.MOV.U32 R7, RZ, RZ, c[0x0][0x164] ;  /* 0x00005900ff077624 */ /* 0x000fc600078e00ff */
.L_x_2:
[----:B------:R-:W-:Y:S01]  /*54c0*/  ISETP.GE.AND P1, PT, R207, UR5, PT ;  /* 0x00000005cf007c0c */ /* 0x000fe2000bf26270 */
[----:B-----5:R-:W-:Y:S01]  /*54d0*/  IMAD.WIDE R44, R223, 0x2, R6 ;  /* 0x00000002df2c7825 */ /* 0x020fe200078e0206 */
[C---:B------:R-:W-:Y:S01]  /*54e0*/  IADD3 R42, R207.reuse, 0x2, RZ ;  /* 0x00000002cf2a7810 */ /* 0x040fe20007ffe0ff */
[----:B------:R-:W2:Y:S01]  /*54f0*/  LDL R51, [R1] ;  /* 0x0000000001337983 */ /* 0x000ea20000100800 */
[----:B------:R-:W-:-:S02]  /*5500*/  IADD3 R41, R207, 0x4, RZ ;  /* 0x00000004cf297810 */ /* 0x000fc40007ffe0ff */
[----:B------:R-:W-:Y:S01]  /*5510*/  IADD3 R40, R207, 0x6, RZ ;  /* 0x00000006cf287810 */ /* 0x000fe20007ffe0ff */
[----:B------:R-:W3:Y:S01]  /*5520*/  LDL R52, [R1+0xf0] ;  /* 0x0000f00001347983 */ /* 0x000ee20000100800 */
[----:B------:R-:W-:Y:S01]  /*5530*/  ISETP.GE.AND P2, PT, R42, UR5, PT ;  /* 0x000000052a007c0c */ /* 0x000fe2000bf46270 */
[--C-:B------:R-:W-:Y:S01]  /*5540*/  IMAD.WIDE R42, R222, 0x2, R6.reuse ;  /* 0x00000002de2a7825 */ /* 0x100fe200078e0206 */
[----:B------:R-:W-:Y:S01]  /*5550*/  ISETP.GE.AND P3, PT, R41, UR5, PT ;  /* 0x0000000529007c0c */ /* 0x000fe2000bf66270 */
[----:B------:R-:W4:Y:S01]  /*5560*/  LDL R54, [R1+0xec] ;  /* 0x0000ec0001367983 */ /* 0x000f220000100800 */
[----:B------:R-:W-:Y:S01]  /*5570*/  ISETP.GE.AND P4, PT, R40, UR5, PT ;  /* 0x0000000528007c0c */ /* 0x000fe2000bf86270 */
[----:B------:R-:W-:Y:S01]  /*5580*/  IMAD.WIDE R40, R221, 0x2, R6 ;  /* 0x00000002dd287825 */ /* 0x000fe200078e0206 */
[----:B------:R-:W-:Y:S01]  /*5590*/  PRMT R209, RZ, 0x7610, R209 ;  /* 0x00007610ffd17816 */ /* 0x000fe200000000d1 */
[----:B------:R-:W2:Y:S01]  /*55a0*/  LDL R69, [R1+0xe4] ;  /* 0x0000e40001457983 */ /* 0x000ea20000100800 */
[----:B------:R-:W-:-:S02]  /*55b0*/  PRMT R210, RZ, 0x7610, R210 ;  /* 0x00007610ffd27816 */ /* 0x000fc400000000d2 */
[----:B------:R-:W-:Y:S01]  /*55c0*/  PRMT R212, RZ, 0x7610, R212 ;  /* 0x00007610ffd47816 */ /* 0x000fe200000000d4 */
[----:B------:R-:W2:Y:S01]  /*55d0*/  LDL R68, [R1+0xe0] ;  /* 0x0000e00001447983 */ /* 0x000ea20000100800 */
[----:B------:R-:W-:-:S03]  /*55e0*/  IADD3 R46, R207, 0x8, RZ ;  /* 0x00000008cf2e7810 */ /* 0x000fc60007ffe0ff */
[----:B------:R0:W2:Y:S01]  /*55f0*/  @!P1 LDG.E.U16 R209, [R40.64] ;  /* 0x0000000628d19981 */ /* 0x0000a2000c1e1500 */
[----:B------:R-:W-:Y:S02]  /*5600*/  PRMT R211, RZ, 0x7610, R211 ;  /* 0x00007610ffd37816 */ /* 0x000fe400000000d3 */
[----:B------:R-:W-:Y:S01]  /*5610*/  ISETP.GE.AND P5, PT, R46, UR5, PT ;  /* 0x000000052e007c0c */ /* 0x000fe2000bfa6270 */
[----:B------:R1:W3:Y:S04]  /*5620*/  @!P2 LDG.E.U16 R210, [R42.64] ;  /* 0x000000062ad2a981 */ /* 0x0002e8000c1e1500 */
[----:B------:R1:W4:Y:S01]  /*5630*/  @!P3 LDG.E.U16 R212, [R44.64] ;  /* 0x000000062cd4b981 */ /* 0x000322000c1e1500 */
[----:B0-----:R-:W-:Y:S01]  /*5640*/  IMAD.WIDE R40, R224, 0x2, R6 ;  /* 0x00000002e0287825 */ /* 0x001fe200078e0206 */
[----:B------:R-:W-:-:S02]  /*5650*/  PRMT R208, RZ, 0x7610, R208 ;  /* 0x00007610ffd07816 */ /* 0x000fc400000000d0 */
[----:B------:R-:W4:Y:S04]  /*5660*/  LDL R104, [R1+0xd4] ;  /* 0x0000d40001687983 */ /* 0x000f280000100800 */
[----:B------:R0:W4:Y:S01]  /*5670*/  @!P4 LDG.E.U16 R211, [R40.64] ;  /* 0x0000000628d3c981 */ /* 0x000122000c1e1500 */
[C---:B------:R-:W-:Y:S02]  /*5680*/  IADD3 R47, R207.reuse, 0xa, RZ ;  /* 0x0000000acf2f7810 */ /* 0x040fe40007ffe0ff */
[----:B------:R-:W-:Y:S02]  /*5690*/  IADD3 R46, R207, 0xc, RZ ;  /* 0x0000000ccf2e7810 */ /* 0x000fe40007ffe0ff */
[----:B------:R-:W-:Y:S02]  /*56a0*/  PRMT R202, RZ, 0x7610, R202 ;  /* 0x00007610ffca7816 */ /* 0x000fe400000000ca */
[----:B------:R-:W-:-:S02]  /*56b0*/  PRMT R201, RZ, 0x7610, R201 ;  /* 0x00007610ffc97816 */ /* 0x000fc400000000c9 */
[----:B------:R-:W-:Y:S01]  /*56c0*/  PRMT R199, RZ, 0x7610, R199 ;  /* 0x00007610ffc77816 */ /* 0x000fe200000000c7 */
[----:B0-----:R-:W-:Y:S01]  /*56d0*/  IMAD.WIDE R40, R225, 0x2, R6 ;  /* 0x00000002e1287825 */ /* 0x001fe200078e0206 */
[----:B------:R-:W-:Y:S02]  /*56e0*/  PRMT R196, RZ, 0x7610, R196 ;  /* 0x00007610ffc47816 */ /* 0x000fe400000000c4 */
[----:B------:R-:W-:Y:S02]  /*56f0*/  PRMT R195, RZ, 0x7610, R195 ;  /* 0x00007610ffc37816 */ /* 0x000fe400000000c3 */
[----:B------:R-:W-:Y:S01]  /*5700*/  PRMT R192, RZ, 0x7610, R192 ;  /* 0x00007610ffc07816 */ /* 0x000fe200000000c0 */
[----:B------:R0:W4:Y:S01]  /*5710*/  @!P5 LDG.E.U16 R208, [R40.64] ;  /* 0x0000000628d0d981 */ /* 0x000122000c1e1500 */
[----:B------:R-:W-:Y:S02]  /*5720*/  ISETP.GE.AND P6, PT, R47, UR5, PT ;  /* 0x000000052f007c0c */ /* 0x000fe4000bfc6270 */
[----:B------:R-:W-:-:S02]  /*5730*/  ISETP.GE.AND P0, PT, R46, UR5, PT ;  /* 0x000000052e007c0c */ /* 0x000fc4000bf06270 */
[----:B------:R-:W-:Y:S02]  /*5740*/  PRMT R190, RZ, 0x7610, R190 ;  /* 0x00007610ffbe7816 */ /* 0x000fe400000000be */
[----:B------:R-:W-:Y:S02]  /*5750*/  PRMT R187, RZ, 0x7610, R187 ;  /* 0x00007610ffbb7816 */ /* 0x000fe400000000bb */
[----:B------:R-:W-:Y:S01]  /*5760*/  PRMT R184, RZ, 0x7610, R184 ;  /* 0x00007610ffb87816 */ /* 0x000fe200000000b8 */
[----:B0-----:R-:W-:Y:S01]  /*5770*/  IMAD.WIDE R40, R226, 0x2, R6 ;  /* 0x00000002e2287825 */ /* 0x001fe200078e0206 */
[C---:B------:R-:W-:Y:S02]  /*5780*/  IADD3 R46, R207.reuse, 0xe, RZ ;  /* 0x0000000ecf2e7810 */ /* 0x040fe40007ffe0ff */
[----:B------:R-:W-:Y:S02]  /*5790*/  PRMT R183, RZ, 0x7610, R183 ;  /* 0x00007610ffb77816 */ /* 0x000fe400000000b7 */
[----:B------:R-:W-:Y:S01]  /*57a0*/  PRMT R181, RZ, 0x7610, R181 ;  /* 0x00007610ffb57816 */ /* 0x000fe200000000b5 */
[----:B------:R0:W4:Y:S01]  /*57b0*/  @!P6 LDG.E.U16 R202, [R40.64] ;  /* 0x0000000628cae981 */ /* 0x000122000c1e1500 */
[----:B------:R-:W-:-:S02]  /*57c0*/  IADD3 R47, R207, 0x10, RZ ;  /* 0x00000010cf2f7810 */ /* 0x000fc40007ffe0ff */
[----:B------:R-:W-:Y:S02]  /*57d0*/  PRMT R179, RZ, 0x7610, R179 ;  /* 0x00007610ffb37816 */ /* 0x000fe400000000b3 */
[----:B------:R-:W-:Y:S02]  /*57e0*/  PRMT R112, RZ, 0x7610, R112 ;  /* 0x00007610ff707816 */ /* 0x000fe40000000070 */
[----:B------:R-:W-:Y:S02]  /*57f0*/  PRMT R114, RZ, 0x7610, R114 ;  /* 0x00007610ff727816 */ /* 0x000fe40000000072 */
[----:B------:R-:W-:Y:S01]  /*5800*/  PRMT R113, RZ, 0x7610, R113 ;  /* 0x00007610ff717816 */ /* 0x000fe20000000071 */
[----:B0-----:R-:W-:Y:S01]  /*5810*/  IMAD.WIDE R40, R227, 0x2, R6 ;  /* 0x00000002e3287825 */ /* 0x001fe200078e0206 */
[----:B------:R-:W-:Y:S02]  /*5820*/  PRMT R115, RZ, 0x7610, R115 ;  /* 0x00007610ff737816 */ /* 0x000fe40000000073 */
[----:B------:R-:W-:-:S02]  /*5830*/  PRMT R133, RZ, 0x7610, R133 ;  /* 0x00007610ff857816 */ /* 0x000fc40000000085 */
[----:B------:R-:W-:Y:S01]  /*5840*/  PRMT R132, RZ, 0x7610, R132 ;  /* 0x00007610ff847816 */ /* 0x000fe20000000084 */
[----:B------:R0:W4:Y:S01]  /*5850*/  @!P0 LDG.E.U16 R201, [R40.64] ;  /* 0x0000000628c98981 */ /* 0x000122000c1e1500 */
[----:B-1----:R-:W-:Y:S01]  /*5860*/  IMAD.WIDE R42, R229, 0x2, R6 ;  /* 0x00000002e52a7825 */ /* 0x002fe200078e0206 */
[----:B------:R-:W-:Y:S02]  /*5870*/  IADD3 R44, R207, 0x16, RZ ;  /* 0x00000016cf2c7810 */ /* 0x000fe40007ffe0ff */
[----:B------:R-:W-:Y:S02]  /*5880*/  PRMT R134, RZ, 0x7610, R134 ;  /* 0x00007610ff867816 */ /* 0x000fe40000000086 */
[----:B------:R-:W-:Y:S02]  /*5890*/  PRMT R168, RZ, 0x7610, R168 ;  /* 0x00007610ffa87816 */ /* 0x000fe400000000a8 */
[----:B------:R-:W-:Y:S01]  /*58a0*/  PRMT R177, RZ, 0x7610, R177 ;  /* 0x00007610ffb17816 */ /* 0x000fe200000000b1 */
[----:B------:R-:W1:Y:S01]  /*58b0*/  S2R R49, SR_TID.X ;  /* 0x0000000000317919 */ /* 0x000e620000002100 */
[----:B0-----:R-:W-:Y:S01]  /*58c0*/  IMAD.WIDE R40, R228, 0x2, R6 ;  /* 0x00000002e4287825 */ /* 0x001fe200078e0206 */
[----:B------:R-:W-:-:S02]  /*58d0*/  PRMT R135, RZ, 0x7610, R135 ;  /* 0x00007610ff877816 */ /* 0x000fc40000000087 */
[----:B------:R-:W-:Y:S01]  /*58e0*/  PRMT R178, RZ, 0x7610, R178 ;  /* 0x00007610ffb27816 */ /* 0x000fe200000000b2 */
[----:B------:R-:W4:Y:S01]  /*58f0*/  LDL R48, [R1+0xf8] ;  /* 0x0000f80001307983 */ /* 0x000f220000100800 */
[----:B------:R-:W-:Y:S02]  /*5900*/  PRMT R176, RZ, 0x7610, R176 ;  /* 0x00007610ffb07816 */ /* 0x000fe400000000b0 */
[----:B------:R-:W-:Y:S01]  /*5910*/  PRMT R170, RZ, 0x7610, R170 ;  /* 0x00007610ffaa7816 */ /* 0x000fe200000000aa */
[----:B------:R-:W4:Y:S01]  /*5920*/  LDL R60, [R1+0xe8] ;  /* 0x0000e800013c7983 */ /* 0x000f220000100800 */
[----:B------:R-:W-:Y:S02]  /*5930*/  PRMT R171, RZ, 0x7610, R171 ;  /* 0x00007610ffab7816 */ /* 0x000fe400000000ab */
[----:B------:R-:W-:Y:S01]  /*5940*/  PRMT R169, RZ, 0x7610, R169 ;  /* 0x00007610ffa97816 */ /* 0x000fe200000000a9 */
[----:B------:R-:W4:Y:S04]  /*5950*/  LDL R50, [R1+0xf4] ;  /* 0x0000f40001327983 */ /* 0x000f280000100800 */
        /* <DEDUP_REMOVED lines=8> */
[----:B------:R-:W4:Y:S01]  /*59e0*/  LDL R188, [R1+0x98] ;  /* 0x0000980001bc7983 */ /* 0x000f220000100800 */
[----:B--2---:R-:W-:-:S02]  /*59f0*/  SEL R209, R209, RZ, !P1 ;  /* 0x000000ffd1d17207 */ /* 0x004fc40004800000 */
[----:B------:R-:W-:Y:S02]  /*5a00*/  ISETP.GE.AND P1, PT, R46, UR5, PT ;  /* 0x000000052e007c0c */ /* 0x000fe4000bf26270 */
[----:B------:R-:W-:Y:S02]  /*5a10*/  IADD3 R46, R207, 0x12, RZ ;  /* 0x00000012cf2e7810 */ /* 0x000fe40007ffe0ff */
[----:B---3--:R-:W-:Y:S02]  /*5a20*/  SEL R210, R210, RZ, !P2 ;  /* 0x000000ffd2d27207 */ /* 0x008fe40005000000 */
[----:B------:R-:W-:Y:S02]  /*5a30*/  ISETP.GE.AND P2, PT, R47, UR5, PT ;  /* 0x000000052f007c0c */ /* 0x000fe4000bf46270 */
[----:B----4-:R-:W-:Y:S02]  /*5a40*/  SEL R212, R212, RZ, !P3 ;  /* 0x000000ffd4d47207 */ /* 0x010fe40005800000 */
[----:B------:R-:W-:-:S02]  /*5a50*/  ISETP.GE.AND P3, PT, R46, UR5, PT ;  /* 0x000000052e007c0c */ /* 0x000fc4000bf66270 */
[----:B------:R-:W-:Y:S01]  /*5a60*/  IADD3 R46, R207, 0x14, RZ ;  /* 0x00000014cf2e7810 */ /* 0x000fe20007ffe0ff */
[----:B------:R0:W2:Y:S01]  /*5a70*/  @!P1 LDG.E.U16 R199, [R40.64] ;  /* 0x0000000628c79981 */ /* 0x0000a2000c1e1500 */
[----:B------:R-:W-:Y:S02]  /*5a80*/  SEL R211, R211, RZ, !P4 ;  /* 0x000000ffd3d37207 */ /* 0x000fe40006000000 */
[----:B------:R-:W-:-:S03]  /*5a90*/  ISETP.GE.AND P4, PT, R46, UR5, PT ;  /* 0x000000052e007c0c */ /* 0x000fc6000bf86270 */
[----:B------:R3:W4:Y:S01]  /*5aa0*/  @!P2 LDG.E.U16 R196, [R42.64] ;  /* 0x000000062ac4a981 */ /* 0x000722000c1e1500 */
[----:B0-----:R-:W-:-:S05]  /*5ab0*/  IMAD.WIDE R40, R230, 0x2, R6 ;  /* 0x00000002e6287825 */ /* 0x001fca00078e0206 */
[----:B------:R0:W4:Y:S01]  /*5ac0*/  @!P3 LDG.E.U16 R195, [R40.64] ;  /* 0x0000000628c3b981 */ /* 0x000122000c1e1500 */
[----:B------:R-:W-:Y:S01]  /*5ad0*/  SEL R208, R208, RZ, !P5 ;  /* 0x000000ffd0d07207 */ /* 0x000fe20006800000 */
[----:B---3--:R-:W-:Y:S01]  /*5ae0*/  IMAD.WIDE R42, R231, 0x2, R6 ;  /* 0x00000002e72a7825 */ /* 0x008fe200078e0206 */
[----:B------:R-:W-:-:S04]  /*5af0*/  ISETP.GE.AND P5, PT, R44, UR5, PT ;  /* 0x000000052c007c0c */ /* 0x000fc8000bfa6270 */
[----:B------:R3:W4:Y:S01]  /*5b00*/  @!P4 LDG.E.U16 R192, [R42.64] ;  /* 0x000000062ac0c981 */ /* 0x000722000c1e1500 */
[----:B0-----:R-:W-:-:S08]  /*5b10*/  IMAD.WIDE R40, R232, 0x2, R6 ;  /* 0x00000002e8287825 */ /* 0x001fd000078e0206 */
[----:B------:R0:W4:Y:S01]  /*5b20*/  @!P5 LDG.E.U16 R190, [R40.64] ;  /* 0x0000000628bed981 */ /* 0x000122000c1e1500 */
[C---:B------:R-:W-:Y:S02]  /*5b30*/  IADD3 R45, R207.reuse, 0x18, RZ ;  /* 0x00000018cf2d7810 */ /* 0x040fe40007ffe0ff */
[----:B------:R-:W-:Y:S02]  /*5b40*/  IADD3 R44, R207, 0x1a, RZ ;  /* 0x0000001acf2c7810 */ /* 0x000fe40007ffe0ff */
[----:B------:R-:W-:Y:S02]  /*5b50*/  SEL R202, R202, RZ, !P6 ;  /* 0x000000ffcaca7207 */ /* 0x000fe40007000000 */
[----:B------:R-:W-:Y:S02]  /*5b60*/  ISETP.GE.AND P6, PT, R45, UR5, PT ;  /* 0x000000052d007c0c */ /* 0x000fe4000bfc6270 */
[----:B------:R-:W-:Y:S02]  /*5b70*/  SEL R201, R201, RZ, !P0 ;  /* 0x000000ffc9c97207 */ /* 0x000fe40004000000 */
[----:B------:R-:W-:-:S02]  /*5b80*/  ISETP.GE.AND P0, PT, R44, UR5, PT ;  /* 0x000000052c007c0c */ /* 0x000fc4000bf06270 */
[----:B------:R-:W-:Y:S01]  /*5b90*/  IADD3 R44, R207, 0x1c, RZ ;  /* 0x0000001ccf2c7810 */ /* 0x000fe20007ffe0ff */
[----:B0-----:R-:W-:Y:S01]  /*5ba0*/  IMAD.WIDE R40, R233, 0x2, R6 ;  /* 0x00000002e9287825 */ /* 0x001fe200078e0206 */
[----:B------:R-:W-:-:S03]  /*5bb0*/  IADD3 R45, R207, 0x20, RZ ;  /* 0x00000020cf2d7810 */ /* 0x000fc60007ffe0ff */
[--C-:B---3--:R-:W-:Y:S02]  /*5bc0*/  IMAD.WIDE R42, R234, 0x2, R6.reuse ;  /* 0x00000002ea2a7825 */ /* 0x108fe400078e0206 */
[----:B------:R0:W3:Y:S04]  /*5bd0*/  @!P6 LDG.E.U16 R187, [R40.64] ;  /* 0x0000000628bbe981 */ /* 0x0000e8000c1e1500 */
[----:B------:R1:W3:Y:S01]  /*5be0*/  @!P0 LDG.E.U16 R184, [R42.64] ;  /* 0x000000062ab88981 */ /* 0x0002e2000c1e1500 */
[----:B0-----:R-:W-:Y:S01]  /*5bf0*/  IMAD.WIDE R40, R235, 0x2, R6 ;  /* 0x00000002eb287825 */ /* 0x001fe200078e0206 */
[----:B------:R-:W-:-:S03]  /*5c00*/  IADD3 R46, R207, 0x24, RZ ;  /* 0x00000024cf2e7810 */ /* 0x000fc60007ffe0ff */
[----:B-1----:R-:W-:Y:S01]  /*5c10*/  IMAD.WIDE R42, R237, 0x2, R6 ;  /* 0x00000002ed2a7825 */ /* 0x002fe200078e0206 */
[----:B--2---:R-:W-:Y:S02]  /*5c20*/  SEL R199, R199, RZ, !P1 ;  /* 0x000000ffc7c77207 */ /* 0x004fe40004800000 */
[----:B------:R-:W-:Y:S02]  /*5c30*/  ISETP.GE.AND P1, PT, R44, UR5, PT ;  /* 0x000000052c007c0c */ /* 0x000fe4000bf26270 */
[C---:B------:R-:W-:Y:S02]  /*5c40*/  IADD3 R44, R207.reuse, 0x1e, RZ ;  /* 0x0000001ecf2c7810 */ /* 0x040fe40007ffe0ff */
[----:B----4-:R-:W-:Y:S02]  /*5c50*/  SEL R196, R196, RZ, !P2 ;  /* 0x000000ffc4c47207 */ /* 0x010fe40005000000 */
[----:B------:R-:W-:Y:S02]  /*5c60*/  ISETP.GE.AND P2, PT, R44, UR5, PT ;  /* 0x000000052c007c0c */ /* 0x000fe4000bf46270 */
[----:B------:R-:W-:-:S02]  /*5c70*/  IADD3 R44, R207, 0x22, RZ ;  /* 0x00000022cf2c7810 */ /* 0x000fc40007ffe0ff */
[----:B------:R-:W-:-:S03]  /*5c80*/  SEL R195, R195, RZ, !P3 ;  /* 0x000000ffc3c37207 */ /* 0x000fc60005800000 */
[----:B------:R0:W2:Y:S01]  /*5c90*/  @!P1 LDG.E.U16 R183, [R40.64] ;  /* 0x0000000628b79981 */ /* 0x0000a2000c1e1500 */
[----:B------:R-:W-:Y:S02]  /*5ca0*/  ISETP.GE.AND P3, PT, R45, UR5, PT ;  /* 0x000000052d007c0c */ /* 0x000fe4000bf66270 */
[----:B------:R-:W-:Y:S02]  /*5cb0*/  SEL R192, R192, RZ, !P4 ;  /* 0x000000ffc0c07207 */ /* 0x000fe40006000000 */
[----:B------:R-:W-:Y:S01]  /*5cc0*/  ISETP.GE.AND P4, PT, R44, UR5, PT ;  /* 0x000000052c007c0c */ /* 0x000fe2000bf86270 */
[----:B0-----:R-:W-:-:S04]  /*5cd0*/  IMAD.WIDE R40, R236, 0x2, R6 ;  /* 0x00000002ec287825 */ /* 0x001fc800078e0206 */
[--C-:B------:R-:W-:Y:S01]  /*5ce0*/  IMAD.WIDE R44, R238, 0x2, R6.reuse ;  /* 0x00000002ee2c7825 */ /* 0x100fe200078e0206 */
[----:B------:R0:W4:Y:S01]  /*5cf0*/  @!P2 LDG.E.U16 R181, [R40.64] ;  /* 0x0000000628b5a981 */ /* 0x000122000c1e1500 */
[----:B------:R-:W-:Y:S02]  /*5d00*/  SEL R190, R190, RZ, !P5 ;  /* 0x000000ffbebe7207 */ /* 0x000fe40006800000 */
[----:B------:R-:W-:Y:S01]  /*5d10*/  ISETP.GE.AND P5, PT, R46, UR5, PT ;  /* 0x000000052e007c0c */ /* 0x000fe2000bfa6270 */
[----:B------:R1:W4:Y:S04]  /*5d20*/  @!P3 LDG.E.U16 R179, [R42.64] ;  /* 0x000000062ab3b981 */ /* 0x000328000c1e1500 */
[----:B------:R1:W4:Y:S01]  /*5d30*/  @!P4 LDG.E.U16 R112, [R44.64] ;  /* 0x000000062c70c981 */ /* 0x000322000c1e1500 */
[----:B0-----:R-:W-:-:S07]  /*5d40*/  IMAD.WIDE R40, R240, 0x2, R6 ;  /* 0x00000002f0287825 */ /* 0x001fce00078e0206 */
[----:B------:R0:W4:Y:S01]  /*5d50*/  @!P5 LDG.E.U16 R114, [R40.64] ;  /* 0x000000062872d981 */ /* 0x000122000c1e1500 */
[C---:B------:R-:W-:Y:S02]  /*5d60*/  IADD3 R47, R207.reuse, 0x26, RZ ;  /* 0x00000026cf2f7810 */ /* 0x040fe40007ffe0ff */
[----:B------:R-:W-:Y:S02]  /*5d70*/  IADD3 R46, R207, 0x28, RZ ;  /* 0x00000028cf2e7810 */ /* 0x000fe40007ffe0ff */
[----:B---3--:R-:W-:Y:S02]  /*5d80*/  SEL R187, R187, RZ, !P6 ;  /* 0x000000ffbbbb7207 */ /* 0x008fe40007000000 */
[----:B------:R-:W-:Y:S02]  /*5d90*/  ISETP.GE.AND P6, PT, R47, UR5, PT ;  /* 0x000000052f007c0c */ /* 0x000fe4000bfc6270 */
[----:B------:R-:W-:Y:S02]  /*5da0*/  SEL R184, R184, RZ, !P0 ;  /* 0x000000ffb8b87207 */ /* 0x000fe40004000000 */
[----:B------:R-:W-:-:S02]  /*5db0*/  ISETP.GE.AND P0, PT, R46, UR5, PT ;  /* 0x000000052e007c0c */ /* 0x000fc4000bf06270 */
[C---:B------:R-:W-:Y:S02]  /*5dc0*/  IADD3 R46, R207.reuse, 0x2a, RZ ;  /* 0x0000002acf2e7810 */ /* 0x040fe40007ffe0ff */
[----:B------:R-:W-:Y:S01]  /*5dd0*/  IADD3 R47, R207, 0x2c, RZ ;  /* 0x0000002ccf2f7810 */ /* 0x000fe20007ffe0ff */
[----:B-1----:R-:W-:-:S04]  /*5de0*/  IMAD.WIDE R42, R241, 0x2, R6 ;  /* 0x00000002f12a7825 */ /* 0x002fc800078e0206 */
[----:B0-----:R-:W-:Y:S01]  /*5df0*/  IMAD.WIDE R40, R242, 0x2, R6 ;  /* 0x00000002f2287825 */ /* 0x001fe200078e0206 */
[----:B------:R0:W3:Y:S01]  /*5e00*/  @!P6 LDG.E.U16 R113, [R42.64] ;  /* 0x000000062a71e981 */ /* 0x0000e2000c1e1500 */
[----:B------:R-:W-:-:S03]  /*5e10*/  IADD3 R44, R207, 0x32, RZ ;  /* 0x00000032cf2c7810 */ /* 0x000fc60007ffe0ff */
[----:B------:R1:W3:Y:S01]  /*5e20*/  @!P0 LDG.E.U16 R115, [R40.64] ;  /* 0x0000000628738981 */ /* 0x0002e2000c1e1500 */
[----:B0-----:R-:W-:-:S04]  /*5e30*/  IMAD.WIDE R42, R243, 0x2, R6 ;  /* 0x00000002f32a7825 */ /* 0x001fc800078e0206 */
[----:B-1----:R-:W-:Y:S01]  /*5e40*/  IMAD.WIDE R40, R244, 0x2, R6 ;  /* 0x00000002f4287825 */ /* 0x002fe200078e0206 */
[----:B--2---:R-:W-:Y:S02]  /*5e50*/  SEL R183, R183, RZ, !P1 ;  /* 0x000000ffb7b77207 */ /* 0x004fe40004800000 */
[----:B------:R-:W-:Y:S02]  /*5e60*/  ISETP.GE.AND P1, PT, R46, UR5, PT ;  /* 0x000000052e007c0c */ /* 0x000fe4000bf26270 */
[----:B------:R-:W-:Y:S02]  /*5e70*/  IADD3 R46, R207, 0x2e, RZ ;  /* 0x0000002ecf2e7810 */ /* 0x000fe40007ffe0ff */
[----:B----4-:R-:W-:-:S09]  /*5e80*/  SEL R181, R181, RZ, !P2 ;  /* 0x000000ffb5b57207 */ /* 0x010fd20005000000 */
[----:B------:R0:W2:Y:S01]  /*5e90*/  @!P1 LDG.E.U16 R133, [R42.64] ;  /* 0x000000062a859981 */ /* 0x0000a2000c1e1500 */
[----:B------:R-:W-:Y:S02]  /*5ea0*/  ISETP.GE.AND P2, PT, R47, UR5, PT ;  /* 0x000000052f007c0c */ /* 0x000fe4000bf46270 */
[----:B------:R-:W-:Y:S01]  /*5eb0*/  SEL R179, R179, RZ, !P3 ;  /* 0x000000ffb3b37207 */ /* 0x000fe20005800000 */
[----:B------:R-:W4:Y:S01]  /*5ec0*/  LDL R47, [R1+0x100] ;  /* 0x00010000012f7983 */ /* 0x000f220000100800 */
[----:B------:R-:W-:Y:S02]  /*5ed0*/  ISETP.GE.AND P3, PT, R46, UR5, PT ;  /* 0x000000052e007c0c */ /* 0x000fe4000bf66270 */
[----:B------:R-:W-:Y:S02]  /*5ee0*/  IADD3 R46, R207, 0x30, RZ ;  /* 0x00000030cf2e7810 */ /* 0x000fe40007ffe0ff */
[----:B------:R-:W-:Y:S02]  /*5ef0*/  SEL R112, R112, RZ, !P4 ;  /* 0x000000ff70707207 */ /* 0x000fe40006000000 */
[----:B------:R-:W-:Y:S01]  /*5f00*/  ISETP.GE.AND P4, PT, R46, UR5, PT ;  /* 0x000000052e007c0c */ /* 0x000fe2000bf86270 */
[----:B0-----:R-:W-:Y:S01]  /*5f10*/  IMAD.WIDE R42, R245, 0x2, R6 ;  /* 0x00000002f52a7825 */ /* 0x001fe200078e0206 */
[----:B------:R-:W4:Y:S01]  /*5f20*/  LDL R46, [R1+0xfc] ;  /* 0x0000fc00012e7983 */ /* 0x000f220000100800 */
[----:B------:R-:W-:-:S03]  /*5f30*/  SEL R114, R114, RZ, !P5 ;  /* 0x000000ff72727207 */ /* 0x000fc60006800000 */
[----:B------:R0:W4:Y:S01]  /*5f40*/  @!P2 LDG.E.U16 R132, [R40.64] ;  /* 0x000000062884a981 */ /* 0x000122000c1e1500 */
[----:B------:R-:W-:-:S03]  /*5f50*/  ISETP.GE.AND P5, PT, R44, UR5, PT ;  /* 0x000000052c007c0c */ /* 0x000fc6000bfa6270 */
[----:B------:R1:W4:Y:S01]  /*5f60*/  @!P3 LDG.E.U16 R134, [R42.64] ;  /* 0x000000062a86b981 */ /* 0x000322000c1e1500 */
[----:B0-----:R-:W-:-:S05]  /*5f70*/  IMAD.WIDE R40, R246, 0x2, R6 ;  /* 0x00000002f6287825 */ /* 0x001fca00078e0206 */
[----:B------:R0:W4:Y:S02]  /*5f80*/  @!P4 LDG.E.U16 R168, [R40.64] ;  /* 0x0000000628a8c981 */ /* 0x000124000c1e1500 */
[----:B0-----:R-:W-:-:S05]  /*5f90*/  IMAD.WIDE R40, R247, 0x2, R6 ;  /* 0x00000002f7287825 */ /* 0x001fca00078e0206 */
[----:B------:R0:W4:Y:S01]  /*5fa0*/  @!P5 LDG.E.U16 R177, [R40.64] ;  /* 0x0000000628b1d981 */ /* 0x000122000c1e1500 */
[----:B------:R-:W-:Y:S02]  /*5fb0*/  IADD3 R44, R207, 0x34, RZ ;  /* 0x00000034cf2c7810 */ /* 0x000fe40007ffe0ff */
[----:B---3--:R-:W-:Y:S02]  /*5fc0*/  SEL R113, R113, RZ, !P6 ;  /* 0x000000ff71717207 */ /* 0x008fe40007000000 */
[----:B------:R-:W-:Y:S02]  /*5fd0*/  ISETP.GE.AND P6, PT, R44, UR5, PT ;  /* 0x000000052c007c0c */ /* 0x000fe4000bfc6270 */
[C---:B------:R-:W-:Y:S02]  /*5fe0*/  IADD3 R44, R207.reuse, 0x38, RZ ;  /* 0x00000038cf2c7810 */ /* 0x040fe40007ffe0ff */
[----:B------:R-:W-:Y:S02]  /*5ff0*/  IADD3 R45, R207, 0x36, RZ ;  /* 0x00000036cf2d7810 */ /* 0x000fe40007ffe0ff */
[----:B------:R-:W-:-:S02]  /*6000*/  SEL R115, R115, RZ, !P0 ;  /* 0x000000ff73737207 */ /* 0x000fc40004000000 */
[----:B------:R-:W-:Y:S01]  /*6010*/  ISETP.GE.AND P0, PT, R45, UR5, PT ;  /* 0x000000052d007c0c */ /* 0x000fe2000bf06270 */
[--C-:B0-----:R-:W-:Y:S01]  /*6020*/  IMAD.WIDE R40, R248, 0x2, R6.reuse ;  /* 0x00000002f8287825 */ /* 0x101fe200078e0206 */
[----:B------:R-:W-:Y:S02]  /*6030*/  IADD3 R45, R207, 0x3c, RZ ;  /* 0x0000003ccf2d7810 */ /* 0x000fe40007ffe0ff */
[----:B------:R-:W-:Y:S01]  /*6040*/  LOP3.LUT R49, R49, 0x3f, RZ, 0xc0, !PT ;  /* 0x0000003f31317812 */ /* 0x000fe200078ec0ff */
[--C-:B-1----:R-:W-:Y:S01]  /*6050*/  IMAD.WIDE R42, R250, 0x2, R6.reuse ;  /* 0x00000002fa2a7825 */ /* 0x102fe200078e0206 */
[----:B------:R0:W3:Y:S03]  /*6060*/  @!P6 LDG.E.U16 R135, [R40.64] ;  /* 0x000000062887e981 */ /* 0x0000e6000c1e1500 */
[----:B0-----:R-:W-:-:S05]  /*6070*/  IMAD.WIDE R40, R249, 0x2, R6 ;  /* 0x00000002f9287825 */ /* 0x001fca00078e0206 */
[----:B------:R0:W3:Y:S02]  /*6080*/  @!P0 LDG.E.U16 R178, [R40.64] ;  /* 0x0000000628b28981 */ /* 0x0000e4000c1e1500 */
[----:B0-----:R-:W-:-:S04]  /*6090*/  IMAD.WIDE R40, R252, 0x2, R6 ;  /* 0x00000002fc287825 */ /* 0x001fc800078e0206 */
[----:B------:R-:W-:-:S04]  /*60a0*/  IMAD.WIDE R52, R52, 0x2, R4 ;  /* 0x0000000234347825 */ /* 0x000fc800078e0204 */
[----:B------:R-:W-:Y:S01]  /*60b0*/  IMAD.WIDE R54, R54, 0x2, R4 ;  /* 0x0000000236367825 */ /* 0x000fe200078e0204 */
[----:B--2---:R-:W-:Y:S02]  /*60c0*/  SEL R133, R133, RZ, !P1 ;  /* 0x000000ff85857207 */ /* 0x004fe40004800000 */
[----:B------:R-:W-:Y:S02]  /*60d0*/  ISETP.GE.AND P1, PT, R44, UR5, PT ;  /* 0x000000052c007c0c */ /* 0x000fe4000bf26270 */
[----:B------:R-:W-:-:S11]  /*60e0*/  IADD3 R44, R207, 0x3a, RZ ;  /* 0x0000003acf2c7810 */ /* 0x000fd60007ffe0ff */
[----:B------:R0:W2:Y:S01]  /*60f0*/  @!P1 LDG.E.U16 R176, [R42.64] ;  /* 0x000000062ab09981 */ /* 0x0000a2000c1e1500 */
[----:B----4-:R-:W-:Y:S02]  /*6100*/  SEL R132, R132, RZ, !P2 ;  /* 0x000000ff84847207 */ /* 0x010fe40005000000 */
[----:B------:R-:W-:Y:S02]  /*6110*/  ISETP.GE.AND P2, PT, R44, UR5, PT ;  /* 0x000000052c007c0c */ /* 0x000fe4000bf46270 */
[----:B------:R-:W-:Y:S02]  /*6120*/  IADD3 R44, R207, 0x3e, RZ ;  /* 0x0000003ecf2c7810 */ /* 0x000fe40007ffe0ff */
[----:B------:R-:W-:Y:S02]  /*6130*/  SEL R134, R134, RZ, !P3 ;  /* 0x000000ff86867207 */ /* 0x000fe40005800000 */
[----:B------:R-:W-:Y:S02]  /*6140*/  ISETP.GE.AND P3, PT, R45, UR5, PT ;  /* 0x000000052d007c0c */ /* 0x000fe4000bf66270 */
[----:B------:R-:W-:-:S02]  /*6150*/  SEL R168, R168, RZ, !P4 ;  /* 0x000000ffa8a87207 */ /* 0x000fc40006000000 */
[----:B------:R-:W-:Y:S01]  /*6160*/  ISETP.GE.AND P4, PT, R44, UR5, PT ;  /* 0x000000052c007c0c */ /* 0x000fe2000bf86270 */
[----:B------:R-:W-:-:S08]  /*6170*/  IMAD.WIDE R44, R251, 0x2, R6 ;  /* 0x00000002fb2c7825 */ /* 0x000fd000078e0206 */
[----:B------:R1:W4:Y:S01]  /*6180*/  @!P3 LDG.E.U16 R171, [R40.64] ;  /* 0x0000000628abb981 */ /* 0x000322000c1e1500 */
[----:B0-----:R-:W-:-:S03]  /*6190*/  IMAD.WIDE R42, R51, 0x2, R6 ;  /* 0x00000002332a7825 */ /* 0x001fc600078e0206 */
[----:B------:R0:W2:Y:S01]  /*61a0*/  @!P2 LDG.E.U16 R170, [R44.64] ;  /* 0x000000062caaa981 */ /* 0x0000a2000c1e1500 */
[----:B------:R-:W-:-:S03]  /*61b0*/  SEL R177, R177, RZ, !P5 ;  /* 0x000000ffb1b17207 */ /* 0x000fc60006800000 */
[----:B------:R0:W2:Y:S01]  /*61c0*/  @!P4 LDG.E.U16 R169, [R42.64] ;  /* 0x000000062aa9c981 */ /* 0x0000a2000c1e1500 */
[----:B------:R-:W-:Y:S02]  /*61d0*/  ISETP.GE.AND P5, PT, R49, UR5, PT ;  /* 0x0000000531007c0c */ /* 0x000fe4000bfa6270 */
[----:B-1----:R-:W-:Y:S01]  /*61e0*/  PRMT R41, RZ, 0x7610, R41 ;  /* 0x00007610ff297816 */ /* 0x002fe20000000029 */
[----:B0-----:R-:W-:Y:S01]  /*61f0*/  IMAD.WIDE R44, R47, 0x2, R4 ;  /* 0x000000022f2c7825 */ /* 0x001fe200078e0204 */
[----:B------:R-:W-:Y:S06]  /*6200*/  BAR.SYNC 0x0 ;  /* 0x0000000000007b1d */ /* 0x000fec0000000000 */
[----:B------:R-:W-:Y:S01]  /*6210*/  PRMT R42, RZ, 0x7610, R42 ;  /* 0x00007610ff2a7816 */ /* 0x000fe2000000002a */
[----:B------:R-:W-:-:S02]  /*6220*/  IMAD.WIDE R46, R46, 0x2, R4 ;  /* 0x000000022e2e7825 */ /* 0x000fc400078e0204 */
[----:B------:R0:W2:Y:S04]  /*6230*/  @!P5 LDG.E.U16 R41, [R44.64] ;  /* 0x000000062c29d981 */ /* 0x0000a8000c1e1500 */
[----:B------:R1:W2:Y:S01]  /*6240*/  @!P5 LDG.E.U16 R42, [R46.64] ;  /* 0x000000062e2ad981 */ /* 0x0002a2000c1e1500 */
[----:B0-----:R-:W-:Y:S02]  /*6250*/  PRMT R44, RZ, 0x7610, R44 ;  /* 0x00007610ff2c7816 */ /* 0x001fe4000000002c */
[----:B-1----:R-:W-:-:S04]  /*6260*/  PRMT R46, RZ, 0x7610, R46 ;  /* 0x00007610ff2e7816 */ /* 0x002fc8000000002e */
[----:B------:R0:W2:Y:S01]  /*6270*/  @!P5 LDG.E.U16 R44, [R52.64] ;  /* 0x00000006342cd981 */ /* 0x0000a2000c1e1500 */
[----:B------:R-:W-:-:S03]  /*6280*/  PRMT R45, RZ, 0x7610, R45 ;  /* 0x00007610ff2d7816 */ /* 0x000fc6000000002d */
[----:B------:R1:W2:Y:S01]  /*6290*/  @!P5 LDG.E.U16 R46, [R54.64] ;  /* 0x00000006362ed981 */ /* 0x0002a2000c1e1500 */
[----:B0-----:R-:W-:-:S03]  /*62a0*/  IMAD.WIDE R52, R69, 0x2, R4 ;  /* 0x0000000245347825 */ /* 0x001fc600078e0204 */
[----:B------:R-:W2:Y:S01]  /*62b0*/  LDL R69, [R1+0xc8] ;  /* 0x0000c80001457983 */ /* 0x000ea20000100800 */
[----:B-1----:R-:W-:-:S03]  /*62c0*/  IMAD.WIDE R54, R68, 0x2, R4 ;  /* 0x0000000244367825 */ /* 0x002fc600078e0204 */
[----:B------:R-:W3:Y:S04]  /*62d0*/  LDL R68, [R1+0xc4] ;  /* 0x0000c40001447983 */ /* 0x000ee80000100800 */
[----:B------:R0:W3:Y:S02]  /*62e0*/  @!P5 LDG.E.U16 R45, [R54.64] ;  /* 0x00000006362dd981 */ /* 0x0000e4000c1e1500 */
[----:B0-----:R-:W-:Y:S02]  /*62f0*/  IMAD.WIDE R54, R104, 0x2, R4 ;  /* 0x0000000268367825 */ /* 0x001fe400078e0204 */
[----:B------:R-:W3:Y:S01]  /*6300*/  LDL R104, [R1+0xc0] ;  /* 0x0000c00001687983 */ /* 0x000ee20000100800 */
[----:B------:R-:W-:Y:S01]  /*6310*/  PRMT R43, RZ, 0x7610, R43 ;  /* 0x00007610ff2b7816 */ /* 0x000fe2000000002b */
[----:B------:R-:W-:Y:S01]  /*6320*/  IMAD.WIDE R48, R48, 0x2, R4 ;  /* 0x0000000230307825 */ /* 0x000fe200078e0204 */
[----:B------:R-:W-:-:S02]  /*6330*/  PRMT R47, RZ, 0x7610, R47 ;  /* 0x00007610ff2f7816 */ /* 0x000fc4000000002f */
[----:B------:R-:W-:Y:S01]  /*6340*/  PRMT R40, RZ, 0x7610, R40 ;  /* 0x00007610ff287816 */ /* 0x000fe20000000028 */
[--C-:B------:R-:W-:Y:S01]  /*6350*/  IMAD.WIDE R60, R60, 0x2, R4.reuse ;  /* 0x000000023c3c7825 */ /* 0x100fe200078e0204 */
[----:B------:R0:W4:Y:S03]  /*6360*/  @!P5 LDG.E.U16 R43, [R48.64] ;  /* 0x00000006302bd981 */ /* 0x000126000c1e1500 */
[----:B------:R-:W-:Y:S01]  /*6370*/  IMAD.WIDE R50, R50, 0x2, R4 ;  /* 0x0000000232327825 */ /* 0x000fe200078e0204 */
[----:B------:R1:W4:Y:S04]  /*6380*/  @!P5 LDG.E.U16 R47, [R60.64] ;  /* 0x000000063c2fd981 */ /* 0x000328000c1e1500 */
[----:B------:R1:W4:Y:S01]  /*6390*/  @!P5 LDG.E.U16 R40, [R50.64] ;  /* 0x000000063228d981 */ /* 0x000322000c1e1500 */
[----:B0-----:R-:W-:-:S02]  /*63a0*/  PRMT R48, RZ, 0x7610, R48 ;  /* 0x00007610ff307816 */ /* 0x001fc40000000030 */
[----:B------:R-:W-:Y:S01]  /*63b0*/  PRMT R49, RZ, 0x7610, R49 ;  /* 0x00007610ff317816 */ /* 0x000fe20000000031 */
[----:B-1----:R-:W-:-:S03]  /*63c0*/  IMAD.WIDE R60, R63, 0x2, R4 ;  /* 0x000000023f3c7825 */ /* 0x002fc600078e0204 */
[----:B------:R0:W4:Y:S01]  /*63d0*/  @!P5 LDG.E.U16 R48, [R52.64] ;  /* 0x000000063430d981 */ /* 0x000122000c1e1500 */
[----:B------:R-:W-:Y:S01]  /*63e0*/  PRMT R51, RZ, 0x7610, R51 ;  /* 0x00007610ff337816 */ /* 0x000fe20000000033 */
[----:B------:R-:W-:Y:S02]  /*63f0*/  IMAD.WIDE R62, R62, 0x2, R4 ;  /* 0x000000023e3e7825 */ /* 0x000fe400078e0204 */
[----:B------:R1:W4:Y:S01]  /*6400*/  @!P5 LDG.E.U16 R49, [R60.64] ;  /* 0x000000063c31d981 */ /* 0x000322000c1e1500 */
[----:B------:R-:W-:-:S03]  /*6410*/  PRMT R50, RZ, 0x7610, R50 ;  /* 0x00007610ff327816 */ /* 0x000fc60000000032 */
[----:B------:R1:W4:Y:S01]  /*6420*/  @!P5 LDG.E.U16 R51, [R62.64] ;  /* 0x000000063e33d981 */ /* 0x000322000c1e1500 */
[----:B0-----:R-:W-:Y:S01]  /*6430*/  PRMT R52, RZ, 0x7610, R52 ;  /* 0x00007610ff347816 */ /* 0x001fe20000000034 */
[--C-:B-1----:R-:W-:Y:S02]  /*6440*/  IMAD.WIDE R60, R71, 0x2, R4.reuse ;  /* 0x00000002473c7825 */ /* 0x102fe400078e0204 */
[----:B------:R-:W4:Y:S02]  /*6450*/  LDL R71, [R1+0xb4] ;  /* 0x0000b40001477983 */ /* 0x000f240000100800 */
[----:B------:R-:W-:Y:S02]  /*6460*/  IMAD.WIDE R62, R70, 0x2, R4 ;  /* 0x00000002463e7825 */ /* 0x000fe400078e0204 */
[----:B------:R0:W4:Y:S04]  /*6470*/  @!P5 LDG.E.U16 R52, [R54.64] ;  /* 0x000000063634d981 */ /* 0x000128000c1e1500 */
[----:B------:R2:W4:Y:S04]  /*6480*/  @!P5 LDG.E.U16 R50, [R62.64] ;  /* 0x000000063e32d981 */ /* 0x000528000c1e1500 */
[----:B------:R-:W4:Y:S01]  /*6490*/  LDL R70, [R1+0xb0] ;  /* 0x0000b00001467983 */ /* 0x000f220000100800 */
[----:B0-----:R-:W-:Y:S01]  /*64a0*/  PRMT R54, RZ, 0x7610, R54 ;  /* 0x00007610ff367816 */ /* 0x001fe20000000036 */
[----:B--2---:R-:W-:-:S05]  /*64b0*/  IMAD.WIDE R62, R69, 0x2, R4 ;  /* 0x00000002453e7825 */ /* 0x004fca00078e0204 */
[----:B------:R3:W2:Y:S02]  /*64c0*/  @!P5 LDG.E.U16 R54, [R62.64] ;  /* 0x000000063e36d981 */ /* 0x0006a4000c1e1500 */
[----:B---3--:R-:W-:Y:S02]  /*64d0*/  IMAD.WIDE R62, R104, 0x2, R4 ;  /* 0x00000002683e7825 */ /* 0x008fe400078e0204 */
[----:B------:R-:W3:Y:S01]  /*64e0*/  LDL R104, [R1+0xac] ;  /* 0x0000ac0001687983 */ /* 0x000ee20000100800 */
[----:B------:R-:W-:Y:S01]  /*64f0*/  PRMT R53, RZ, 0x7610, R53 ;  /* 0x00007610ff357816 */ /* 0x000fe20000000035 */
[----:B------:R-:W-:-:S05]  /*6500*/  IMAD.WIDE R68, R68, 0x2, R4 ;  /* 0x0000000244447825 */ /* 0x000fca00078e0204 */
[----:B------:R0:W2:Y:S02]  /*6510*/  @!P5 LDG.E.U16 R53, [R60.64] ;  /* 0x000000063c35d981 */ /* 0x0000a4000c1e1500 */
[----:B0-----:R-:W-:Y:S02]  /*6520*/  PRMT R61, RZ, 0x7610, R61 ;  /* 0x00007610ff3d7816 */ /* 0x001fe4000000003d */
[----:B------:R-:W-:-:S04]  /*6530*/  PRMT R60, RZ, 0x7610, R60 ;  /* 0x00007610ff3c7816 */ /* 0x000fc8000000003c */
[----:B------:R0:W2:Y:S04]  /*6540*/  @!P5 LDG.E.U16 R61, [R62.64] ;  /* 0x000000063e3dd981 */ /* 0x0000a8000c1e1500 */
[----:B------:R1:W2:Y:S01]  /*6550*/  @!P5 LDG.E.U16 R60, [R68.64] ;  /* 0x00000006443cd981 */ /* 0x0002a2000c1e1500 */
[----:B0-----:R-:W-:Y:S01]  /*6560*/  PRMT R62, RZ, 0x7610, R62 ;  /* 0x00007610ff3e7816 */ /* 0x001fe2000000003e */
[----:B-1----:R-:W-:Y:S01]  /*6570*/  IMAD.WIDE R68, R106, 0x2, R4 ;  /* 0x000000026a447825 */ /* 0x002fe200078e0204 */
[----:B------:R-:W-:Y:S01]  /*6580*/  PRMT R55, RZ, 0x7610, R55 ;  /* 0x00007610ff377816 */ /* 0x000fe20000000037 */
[----:B------:R-:W2:Y:S04]  /*6590*/  LDL R106, [R1+0xa0] ;  /* 0x0000a000016a7983 */ /* 0x000ea80000100800 */
[----:B------:R0:W2:Y:S01]  /*65a0*/  @!P5 LDG.E.U16 R62, [R68.64] ;  /* 0x00000006443ed981 */ /* 0x0000a2000c1e1500 */
[----:B------:R-:W-:Y:S01]  /*65b0*/  PRMT R63, RZ, 0x7610, R63 ;  /* 0x00007610ff3f7816 */ /* 0x000fe2000000003f */
[----:B0-----:R-:W-:-:S05]  /*65c0*/  IMAD.WIDE R68, R105, 0x2, R4 ;  /* 0x0000000269447825 */ /* 0x001fca00078e0204 */
[----:B------:R4:W2:Y:S02]  /*65d0*/  @!P5 LDG.E.U16 R55, [R68.64] ;  /* 0x000000064437d981 */ /* 0x0008a4000c1e1500 */
[----:B----4-:R-:W-:-:S05]  /*65e0*/  IMAD.WIDE R68, R71, 0x2, R4 ;  /* 0x0000000247447825 */ /* 0x010fca00078e0204 */
[----:B------:R0:W4:Y:S01]  /*65f0*/  @!P5 LDG.E.U16 R63, [R68.64] ;  /* 0x00000006443fd981 */ /* 0x000122000c1e1500 */
[----:B------:R-:W-:Y:S01]  /*6600*/  IMAD.WIDE R70, R70, 0x2, R4 ;  /* 0x0000000246467825 */ /* 0x000fe200078e0204 */
[----:B0-----:R-:W-:-:S06]  /*6610*/  PRMT R69, RZ, 0x7610, R69 ;  /* 0x00007610ff457816 */ /* 0x001fcc0000000045 */
[----:B------:R0:W2:Y:S02]  /*6620*/  @!P5 LDG.E.U16 R69, [R70.64] ;  /* 0x000000064645d981 */ /* 0x0000a4000c1e1500 */
[----:B0-----:R-:W-:Y:S01]  /*6630*/  PRMT R70, RZ, 0x7610, R70 ;  /* 0x00007610ff467816 */ /* 0x001fe20000000046 */
[----:B---3--:R-:W-:-:S05]  /*6640*/  IMAD.WIDE R104, R104, 0x2, R4 ;  /* 0x0000000268687825 */ /* 0x008fca00078e0204 */
[----:B------:R0:W3:Y:S04]  /*6650*/  @!P5 LDG.E.U16 R70, [R104.64] ;  /* 0x000000066846d981 */ /* 0x0000e8000c1e1500 */
[----:B0-----:R-:W2:Y:S01]  /*6660*/  LDL R105, [R1+0xa8] ;  /* 0x0000a80001697983 */ /* 0x001ea20000100800 */
[----:B------:R-:W-:Y:S02]  /*6670*/  PRMT R71, RZ, 0x7610, R71 ;  /* 0x00007610ff477816 */ /* 0x000fe40000000047 */
[----:B------:R-:W-:Y:S01]  /*6680*/  PRMT R68, RZ, 0x7610, R68 ;  /* 0x00007610ff447816 */ /* 0x000fe20000000044 */
[----:B--2---:R-:W-:-:S05]  /*6690*/  IMAD.WIDE R104, R105, 0x2, R4 ;  /* 0x0000000269687825 */ /* 0x004fca00078e0204 */
[----:B------:R0:W2:Y:S02]  /*66a0*/  @!P5 LDG.E.U16 R71, [R104.64] ;  /* 0x000000066847d981 */ /* 0x0000a4000c1e1500 */
[----:B0-----:R-:W-:-:S05]  /*66b0*/  IMAD.WIDE R104, R107, 0x2, R4 ;  /* 0x000000026b687825 */ /* 0x001fca00078e0204 */
[----:B------:R0:W2:Y:S01]  /*66c0*/  @!P5 LDG.E.U16 R68, [R104.64] ;  /* 0x000000066844d981 */ /* 0x0000a2000c1e1500 */
[----:B------:R-:W-:Y:S01]  /*66d0*/  IMAD.WIDE R106, R106, 0x2, R4 ;  /* 0x000000026a6a7825 */ /* 0x000fe200078e0204 */
[----:B0-----:R-:W-:Y:S02]  /*66e0*/  PRMT R104, RZ, 0x7610, R104 ;  /* 0x00007610ff687816 */ /* 0x001fe40000000068 */
[----:B------:R-:W-:-:S04]  /*66f0*/  PRMT R105, RZ, 0x7610, R105 ;  /* 0x00007610ff697816 */ /* 0x000fc80000000069 */
[----:B------:R0:W2:Y:S02]  /*6700*/  @!P5 LDG.E.U16 R104, [R106.64] ;  /* 0x000000066a68d981 */ /* 0x0000a4000c1e1500 */
[----:B0-----:R-:W-:-:S05]  /*6710*/  IMAD.WIDE R106, R189, 0x2, R4 ;  /* 0x00000002bd6a7825 */ /* 0x001fca00078e0204 */
[----:B------:R0:W2:Y:S01]  /*6720*/  @!P5 LDG.E.U16 R105, [R106.64] ;  /* 0x000000066a69d981 */ /* 0x0000a2000c1e1500 */
[----:B------:R-:W-:Y:S01]  /*6730*/  IMAD.WIDE R188, R188, 0x2, R4 ;  /* 0x00000002bcbc7825 */ /* 0x000fe200078e0204 */
[----:B0-----:R-:W-:-:S06]  /*6740*/  PRMT R106, RZ, 0x7610, R106 ;  /* 0x00007610ff6a7816 */ /* 0x001fcc000000006a */
[----:B------:R0:W2:Y:S04]  /*6750*/  @!P5 LDG.E.U16 R106, [R188.64] ;  /* 0x00000006bc6ad981 */ /* 0x0000a8000c1e1500 */
[----:B0-----:R-:W2:Y:S01]  /*6760*/  LDL R189, [R1+0x94] ;  /* 0x0000940001bd7983 */ /* 0x001ea20000100800 */
[----:B------:R-:W-:Y:S01]  /*6770*/  PRMT R107, RZ, 0x7610, R107 ;  /* 0x00007610ff6b7816 */ /* 0x000fe2000000006b */
[----:B--2---:R-:W-:-:S05]  /*6780*/  IMAD.WIDE R188, R189, 0x2, R4 ;  /* 0x00000002bdbc7825 */ /* 0x004fca00078e0204 */
        /* <DEDUP_REMOVED lines=45> */
[----:B0-----:R-:W2:Y:S04]  /*6a60*/  LDL R189, [R1+0x64] ;  /* 0x0000640001bd7983 */ /* 0x001ea80000100800 */
[----:B------:R0:W-:Y:S02]  /*6a70*/  STS.U16 [R206], R209 ;  /* 0x000000d1ce007388 */ /* 0x0001e40000000400 */
[----:B0-----:R-:W-:Y:S01]  /*6a80*/  PRMT R209, RZ, 0x7610, R209 ;  /* 0x00007610ffd17816 */ /* 0x001fe200000000d1 */
        /* <DEDUP_REMOVED lines=18> */
[----:B------:R0:W-:Y:S02]  /*6bb0*/  STS.U16 [R206+0x800], R208 ;  /* 0x000800d0ce007388 */ /* 0x0001e40000000400 */
        /* <DEDUP_REMOVED lines=63> */
[----:B0-----:R-:W2:Y:S01]  /*6fb0*/  LDL R189, [R1+0x20] ;  /* 0x0000200001bd7983 */ /* 0x001ea20000100800 */
[----:B------:R-:W-:-:S03]  /*6fc0*/  PRMT R239, RZ, 0x7610, R239 ;  /* 0x00007610ffef7816 */ /* 0x000fc600000000ef */
[----:B------:R0:W-:Y:S04]  /*6fd0*/  STS.U16 [R205+0x2000], R112 ;  /* 0x00200070cd007388 */ /* 0x0001e80000000400 */
[----:B0-----:R-:W3:Y:S01]  /*6fe0*/  LDL R112, [R1+0x18] ;  /* 0x0000180001707983 */ /* 0x001ee20000100800 */
[----:B--2---:R-:W-:-:S05]  /*6ff0*/  IMAD.WIDE R188, R189, 0x2, R4 ;  /* 0x00000002bdbc7825 */ /* 0x004fca00078e0204 */
[----:B------:R0:W2:Y:S04]  /*7000*/  @!P5 LDG.E.U16 R239, [R188.64] ;  /* 0x00000006bcefd981 */ /* 0x0000a8000c1e1500 */
[----:B0-----:R-:W2:Y:S04]  /*7010*/  LDL R189, [R1+0x1c] ;  /* 0x00001c0001bd7983 */ /* 0x001ea80000100800 */
[----:B------:R0:W-:Y:S02]  /*7020*/  STS.U16 [R204+0x2000], R114 ;  /* 0x00200072cc007388 */ /* 0x0001e40000000400 */
[----:B0-----:R-:W-:-:S02]  /*7030*/  PRMT R114, RZ, 0x7610, R114 ;  /* 0x00007610ff727816 */ /* 0x001fc40000000072 */
[----:B------:R3:W-:Y:S02]  /*7040*/  STS.U16 [R3+0x2000], R113 ;  /* 0x0020007103007388 */ /* 0x0007e40000000400 */
[----:B---3--:R-:W-:-:S04]  /*7050*/  IMAD.WIDE R112, R112, 0x2, R4 ;  /* 0x0000000270707825 */ /* 0x008fc800078e0204 */
[----:B--2---:R-:W-:-:S05]  /*7060*/  IMAD.WIDE R188, R189, 0x2, R4 ;  /* 0x00000002bdbc7825 */ /* 0x004fca00078e0204 */
[----:B------:R0:W2:Y:S02]  /*7070*/  @!P5 LDG.E.U16 R114, [R188.64] ;  /* 0x00000006bc72d981 */ /* 0x0000a4000c1e1500 */
[----:B0-----:R-:W-:Y:S02]  /*7080*/  PRMT R188, RZ, 0x7610, R188 ;  /* 0x00007610ffbc7816 */ /* 0x001fe400000000bc */
[----:B------:R0:W-:Y:S04]  /*7090*/  STS.U16 [R206+0x2800], R115 ;  /* 0x00280073ce007388 */ /* 0x0001e80000000400 */
[----:B------:R-:W3:Y:S04]  /*70a0*/  LDL R189, [R1+0x4] ;  /* 0x0000040001bd7983 */ /* 0x000ee80000100800 */
[----:B------:R1:W2:Y:S04]  /*70b0*/  @!P5 LDG.E.U16 R188, [R112.64] ;  /* 0x0000000670bcd981 */ /* 0x0002a8000c1e1500 */
[----:B-1----:R-:W2:Y:S01]  /*70c0*/  LDL R113, [R1+0x14] ;  /* 0x0000140001717983 */ /* 0x002ea20000100800 */
        /* <DEDUP_REMOVED lines=14> */
[----:B------:R0:W-:Y:S04]  /*71b0*/  STS.U16 [R3+0x2800], R134 ;  /* 0x0028008603007388 */ /* 0x0001e80000000400 */
[----:B------:R1:W-:Y:S01]  /*71c0*/  STS.U16 [R206+0x3000], R168 ;  /* 0x003000a8ce007388 */ /* 0x0003e20000000400 */
[----:B0-----:R-:W-:-:S02]  /*71d0*/  PRMT R134, RZ, 0x7610, R134 ;  /* 0x00007610ff867816 */ /* 0x001fc40000000086 */
[----:B-1----:R-:W-:Y:S01]  /*71e0*/  PRMT R168, RZ, 0x7610, R168 ;  /* 0x00007610ffa87816 */ /* 0x002fe200000000a8 */
[----:B--2---:R-:W-:-:S05]  /*71f0*/  IMAD.WIDE R112, R113, 0x2, R4 ;  /* 0x0000000271707825 */ /* 0x004fca00078e0204 */
[----:B------:R3:W2:Y:S02]  /*7200*/  @!P5 LDG.E.U16 R134, [R112.64] ;  /* 0x000000067086d981 */ /* 0x0006a4000c1e1500 */
[----:B---3--:R-:W-:-:S05]  /*7210*/  IMAD.WIDE R112, R189, 0x2, R4 ;  /* 0x00000002bd707825 */ /* 0x008fca00078e0204 */
[----:B------:R-:W3:Y:S01]  /*7220*/  @!P5 LDG.E.U16 R168, [R112.64] ;  /* 0x0000000670a8d981 */ /* 0x000ee2000c1e1500 */
[----:B------:R-:W-:Y:S02]  /*7230*/  SEL R135, R135, RZ, !P6 ;  /* 0x000000ff87877207 */ /* 0x000fe40007000000 */
[----:B------:R-:W-:Y:S02]  /*7240*/  SEL R178, R178, RZ, !P0 ;  /* 0x000000ffb2b27207 */ /* 0x000fe40004000000 */
[----:B------:R-:W-:Y:S01]  /*7250*/  SEL R176, R176, RZ, !P1 ;  /* 0x000000ffb0b07207 */ /* 0x000fe20004800000 */
[----:B------:R-:W-:Y:S01]  /*7260*/  STS.U16 [R205+0x3000], R177 ;  /* 0x003000b1cd007388 */ /* 0x000fe20000000400 */
[----:B------:R-:W-:Y:S02]  /*7270*/  SEL R170, R170, RZ, !P2 ;  /* 0x000000ffaaaa7207 */ /* 0x000fe40005000000 */
[----:B------:R-:W-:Y:S01]  /*7280*/  SEL R171, R171, RZ, !P3 ;  /* 0x000000ffabab7207 */ /* 0x000fe20005800000 */
[----:B------:R-:W-:Y:S01]  /*7290*/  STS.U16 [R204+0x3000], R135 ;  /* 0x00300087cc007388 */ /* 0x000fe20000000400 */
[----:B------:R-:W-:-:S03]  /*72a0*/  SEL R169, R169, RZ, !P4 ;  /* 0x000000ffa9a97207 */ /* 0x000fc60006000000 */
        /* <DEDUP_REMOVED lines=9> */
[----:B------:R-:W-:Y:S02]  /*7340*/  SEL R114, R114, RZ, !P5 ;  /* 0x000000ff72727207 */ /* 0x000fe40006800000 */
[----:B------:R-:W-:Y:S02]  /*7350*/  SEL R239, R239, RZ, !P5 ;  /* 0x000000ffefef7207 */ /* 0x000fe40006800000 */
[----:B------:R-:W-:Y:S02]  /*7360*/  SEL R179, R179, RZ, !P5 ;  /* 0x000000ffb3b37207 */ /* 0x000fe40006800000 */
[----:B------:R-:W-:Y:S02]  /*7370*/  SEL R181, R181, RZ, !P5 ;  /* 0x000000ffb5b57207 */ /* 0x000fe40006800000 */
[----:B------:R-:W-:Y:S02]  /*7380*/  SEL R183, R183, RZ, !P5 ;  /* 0x000000ffb7b77207 */ /* 0x000fe40006800000 */
[----:B------:R-:W-:-:S02]  /*7390*/  SEL R184, R184, RZ, !P5 ;  /* 0x000000ffb8b87207 */ /* 0x000fc40006800000 */
        /* <DEDUP_REMOVED lines=32> */
[----:B----4-:R-:W-:Y:S02]  /*75a0*/  SEL R63, R63, RZ, !P5 ;  /* 0x000000ff3f3f7207 */ /* 0x010fe40006800000 */
        /* <DEDUP_REMOVED lines=11> */
[----:B--2---:R-:W-:Y:S02]  /*7660*/  SEL R134, R134, RZ, !P5 ;  /* 0x000000ff86867207 */ /* 0x004fe40006800000 */
[----:B---3--:R-:W-:-:S05]  /*7670*/  SEL R168, R168, RZ, !P5 ;  /* 0x000000ffa8a87207 */ /* 0x008fca0006800000 */
[----:B------:R-:W-:Y:S04]  /*7680*/  STS.U16 [R0], R168 ;  /* 0x000000a800007388 */ /* 0x000fe80000000400 */
[----:B------:R-:W-:Y:S04]  /*7690*/  STS.U16 [R2], R134 ;  /* 0x0000008602007388 */ /* 0x000fe80000000400 */
[----:B------:R-:W-:Y:S04]  /*76a0*/  STS.U16 [R0+0x400], R132 ;  /* 0x0004008400007388 */ /* 0x000fe80000000400 */
        /* <DEDUP_REMOVED lines=18> */
[----:B------:R0:W-:Y:S04]  /*77d0*/  STS.U16 [R2+0x2800], R211 ;  /* 0x002800d302007388 */ /* 0x0001e80000000400 */
[----:B0-----:R-:W2:Y:S04]  /*77e0*/  LDL R211, [R1+0x104] ;  /* 0x0001040001d37983 */ /* 0x001ea80000100800 */
        /* <DEDUP_REMOVED lines=50> */
[----:B------:R-:W-:Y:S06]  /*7b10*/  BAR.SYNC 0x0 ;  /* 0x0000000000007b1d */ /* 0x000fec0000000000 */
[----:B------:R-:W-:Y:S04]  /*7b20*/  LDSM.16.MT88.4 R52, [R220] ;  /* 0x00000000dc34783b */ /* 0x000fe80000004200 */
[----:B------:R-:W0:Y:S04]  /*7b30*/  LDSM.16.M88.4 R168, [R216+0x4000] ;  /* 0x00400000d8a8783b */ /* 0x000e280000000200 */
[----:B------:R-:W1:Y:S04]  /*7b40*/  LDSM.16.M88.4 R40, [R216+0x6000] ;  /* 0x00600000d828783b */ /* 0x000e680000000200 */
[----:B------:R-:W3:Y:S04]  /*7b50*/  LDSM.16.M88.4 R48, [R216+0x8000] ;  /* 0x00800000d830783b */ /* 0x000ee80000000200 */
[----:B------:R-:W4:Y:S04]  /*7b60*/  LDSM.16.M88.4 R44, [R216+0xa000] ;  /* 0x00a00000d82c783b */ /* 0x000f280000000200 */
[----:B------:R-:W1:Y:S04]  /*7b70*/  LDSM.16.MT88.4 R180, [R219] ;  /* 0x00000000dbb4783b */ /* 0x000e680000004200 */
[----:B------:R-:W2:Y:S04]  /*7b80*/  LDSM.16.MT88.4 R192, [R218] ;  /* 0x00000000dac0783b */ /* 0x000ea80000004200 */
[----:B------:R-:W2:Y:S04]  /*7b90*/  LDSM.16.MT88.4 R176, [R217] ;  /* 0x00000000d9b0783b */ /* 0x000ea80000004200 */
[----:B------:R-:W-:Y:S04]  /*7ba0*/  LDSM.16.MT88.4 R68, [R220+0x1000] ;  /* 0x00100000dc44783b */ /* 0x000fe80000004200 */
[----:B------:R-:W-:Y:S04]  /*7bb0*/  LDSM.16.M88.4 R60, [R215+0x6000] ;  /* 0x00600000d73c783b */ /* 0x000fe80000000200 */
[----:B------:R-:W-:Y:S01]  /*7bc0*/  LDSM.16.M88.4 R132, [R215+0xa000] ;  /* 0x00a00000d784783b */ /* 0x000fe20000000200 */
[C---:B0-----:R-:W5:Y:S08]  /*7bd0*/  HMMA.16816.F32 R136, R52.reuse, R168, R136 ;  /* 0x000000a83488723c */ /* 0x041f700000001888 */
[C---:B------:R-:W5:Y:S08]  /*7be0*/  HMMA.16816.F32 R140, R52.reuse, R170, R140 ;  /* 0x000000aa348c723c */ /* 0x040f70000000188c */
[C---:B-1----:R-:W5:Y:S08]  /*7bf0*/  HMMA.16816.F32 R144, R52.reuse, R40, R144 ;  /* 0x000000283490723c */ /* 0x042f700000001890 */
[C---:B------:R-:W5:Y:S08]  /*7c00*/  HMMA.16816.F32 R148, R52.reuse, R42, R148 ;  /* 0x0000002a3494723c */ /* 0x040f700000001894 */
[C---:B---3--:R-:W5:Y:S08]  /*7c10*/  HMMA.16816.F32 R152, R52.reuse, R48, R152 ;  /* 0x000000303498723c */ /* 0x048f700000001898 */
[C---:B------:R-:W5:Y:S08]  /*7c20*/  HMMA.16816.F32 R156, R52.reuse, R50, R156 ;  /* 0x00000032349c723c */ /* 0x040f70000000189c */
[C---:B----4-:R-:W5:Y:S08]  /*7c30*/  HMMA.16816.F32 R160, R52.reuse, R44, R160 ;  /* 0x0000002c34a0723c */ /* 0x050f7000000018a0 */
[----:B------:R5:W5:Y:S02]  /*7c40*/  HMMA.16816.F32 R164, R52, R46, R164 ;  /* 0x0000002e34a4723c */ /* 0x000b6400000018a4 */
[----:B-----5:R-:W0:Y:S06]  /*7c50*/  LDSM.16.M88.4 R52, [R215+0x4000] ;  /* 0x00400000d734783b */ /* 0x020e2c0000000200 */
[C---:B------:R-:W-:Y:S08]  /*7c60*/  HMMA.16816.F32 R104, R180.reuse, R50, R92 ;  /* 0x00000032b468723c */ /* 0x040ff0000000185c */
[C---:B------:R5:W-:Y:S02]  /*7c70*/  HMMA.16816.F32 R112, R180.reuse, R44, R8 ;  /* 0x0000002cb470723c */ /* 0x040be40000001808 */
[----:B-----5:R-:W1:Y:S06]  /*7c80*/  LDSM.16.M88.4 R8, [R215+0x8000] ;  /* 0x00800000d708783b */ /* 0x020e6c0000000200 */
[C---:B------:R-:W-:Y:S08]  /*7c90*/  HMMA.16816.F32 R120, R180.reuse, R168, R120 ;  /* 0x000000a8b478723c */ /* 0x040ff00000001878 */
[C---:B------:R-:W-:Y:S08]  /*7ca0*/  HMMA.16816.F32 R116, R180.reuse, R170, R116 ;  /* 0x000000aab474723c */ /* 0x040ff00000001874 */
[C---:B------:R-:W-:Y:S08]  /*7cb0*/  HMMA.16816.F32 R108, R180.reuse, R40, R108 ;  /* 0x00000028b46c723c */ /* 0x040ff0000000186c */
[C---:B------:R-:W-:Y:S08]  /*7cc0*/  HMMA.16816.F32 R100, R180.reuse, R42, R100 ;  /* 0x0000002ab464723c */ /* 0x040ff00000001864 */
[C---:B------:R-:W-:Y:S08]  /*7cd0*/  HMMA.16816.F32 R96, R180.reuse, R48, R96 ;  /* 0x00000030b460723c */ /* 0x040ff00000001860 */
[----:B------:R5:W-:Y:S02]  /*7ce0*/  HMMA.16816.F32 R92, R180, R46, R12 ;  /* 0x0000002eb45c723c */ /* 0x000be4000000180c */
[----:B-----5:R-:W3:Y:S04]  /*7cf0*/  LDSM.16.MT88.4 R180, [R218+0x1000] ;  /* 0x00100000dab4783b */ /* 0x020ee80000004200 */
[----:B------:R-:W4:Y:S02]  /*7d00*/  LDSM.16.MT88.4 R12, [R219+0x1000] ;  /* 0x00100000db0c783b */ /* 0x000f240000004200 */
[C---:B--2---:R-:W5:Y:S08]  /*7d10*/  HMMA.16816.F32 R188, R192.reuse, R168, R172 ;  /* 0x000000a8c0bc723c */ /* 0x044f7000000018ac */
[C---:B------:R-:W5:Y:S08]  /*7d20*/  HMMA.16816.F32 R184, R192.reuse, R170, R20 ;  /* 0x000000aac0b8723c */ /* 0x040f700000001814 */
[C---:B------:R-:W5:Y:S08]  /*7d30*/  HMMA.16816.F32 R24, R192.reuse, R40, R24 ;  /* 0x00000028c018723c */ /* 0x040f700000001818 */
[C---:B------:R-:W5:Y:S08]  /*7d40*/  HMMA.16816.F32 R28, R192.reuse, R42, R28 ;  /* 0x0000002ac01c723c */ /* 0x040f70000000181c */
[C---:B------:R-:W5:Y:S08]  /*7d50*/  HMMA.16816.F32 R32, R192.reuse, R48, R32 ;  /* 0x00000030c020723c */ /* 0x040f700000001820 */
[C---:B------:R-:W5:Y:S08]  /*7d60*/  HMMA.16816.F32 R36, R192.reuse, R50, R36 ;  /* 0x00000032c024723c */ /* 0x040f700000001824 */
[C---:B------:R-:W5:Y:S08]  /*7d70*/  HMMA.16816.F32 R172, R192.reuse, R44, R56 ;  /* 0x0000002cc0ac723c */ /* 0x040f700000001838 */
[----:B------:R5:W5:Y:S02]  /*7d80*/  HMMA.16816.F32 R64, R192, R46, R64 ;  /* 0x0000002ec040723c */ /* 0x000b640000001840 */
[----:B-----5:R-:W2:Y:S06]  /*7d90*/  LDSM.16.MT88.4 R192, [R217+0x1000] ;  /* 0x00100000d9c0783b */ /* 0x020eac0000004200 */
[C---:B------:R-:W5:Y:S08]  /*7da0*/  HMMA.16816.F32 R200, R176.reuse, R168, R72 ;  /* 0x000000a8b0c8723c */ /* 0x040f700000001848 */
[C---:B------:R5:W-:Y:S02]  /*7db0*/  HMMA.16816.F32 R20, R176.reuse, R170, R80 ;  /* 0x000000aab014723c */ /* 0x040be40000001850 */
[----:B-----5:R-:W-:Y:S06]  /*7dc0*/  LDSM.16.M88.4 R80, [R214+0x4000] ;  /* 0x00400000d650783b */ /* 0x020fec0000000200 */
[C---:B------:R-:W-:Y:S08]  /*7dd0*/  HMMA.16816.F32 R128, R176.reuse, R44, R128 ;  /* 0x0000002cb080723c */ /* 0x040ff00000001880 */
[----:B------:R-:W-:Y:S08]  /*7de0*/  HMMA.16816.F32 R76, R176, R46, R76 ;  /* 0x0000002eb04c723c */ /* 0x000ff0000000184c */
[C---:B0-----:R-:W-:Y:S08]  /*7df0*/  HMMA.16816.F32 R136, R68.reuse, R52, R136 ;  /* 0x000000344488723c */ /* 0x041ff00000001888 */
[C---:B------:R-:W-:Y:S08]  /*7e00*/  HMMA.16816.F32 R140, R68.reuse, R54, R140 ;  /* 0x00000036448c723c */ /* 0x040ff0000000188c */
[C---:B------:R-:W-:Y:S08]  /*7e10*/  HMMA.16816.F32 R144, R68.reuse, R60, R144 ;  /* 0x0000003c4490723c */ /* 0x040ff00000001890 */
[C---:B------:R-:W-:Y:S08]  /*7e20*/  HMMA.16816.F32 R148, R68.reuse, R62, R148 ;  /* 0x0000003e4494723c */ /* 0x040ff00000001894 */
[C---:B-1----:R-:W-:Y:S08]  /*7e30*/  HMMA.16816.F32 R152, R68.reuse, R8, R152 ;  /* 0x000000084498723c */ /* 0x042ff00000001898 */
[C---:B------:R-:W-:Y:S08]  /*7e40*/  HMMA.16816.F32 R156, R68.reuse, R10, R156 ;  /* 0x0000000a449c723c */ /* 0x040ff0000000189c */
[C---:B------:R-:W-:Y:S08]  /*7e50*/  HMMA.16816.F32 R160, R68.reuse, R132, R160 ;  /* 0x0000008444a0723c */ /* 0x040ff000000018a0 */
[----:B------:R-:W-:Y:S08]  /*7e60*/  HMMA.16816.F32 R164, R68, R134, R164 ;  /* 0x0000008644a4723c */ /* 0x000ff000000018a4 */
[C---:B---3--:R-:W-:Y:S08]  /*7e70*/  HMMA.16816.F32 R68, R180.reuse, R52, R188 ;  /* 0x00000034b444723c */ /* 0x048ff000000018bc */
[C---:B------:R-:W-:Y:S08]  /*7e80*/  HMMA.16816.F32 R44, R180.reuse, R54, R184 ;  /* 0x00000036b42c723c */ /* 0x040ff000000018b8 */
[C---:B------:R-:W-:Y:S08]  /*7e90*/  HMMA.16816.F32 R24, R180.reuse, R60, R24 ;  /* 0x0000003cb418723c */ /* 0x040ff00000001818 */
[C---:B------:R-:W-:Y:S08]  /*7ea0*/  HMMA.16816.F32 R28, R180.reuse, R62, R28 ;  /* 0x0000003eb41c723c */ /* 0x040ff0000000181c */
[C---:B------:R-:W-:Y:S08]  /*7eb0*/  HMMA.16816.F32 R32, R180.reuse, R8, R32 ;  /* 0x00000008b420723c */ /* 0x040ff00000001820 */
[C---:B------:R-:W-:Y:S08]  /*7ec0*/  HMMA.16816.F32 R36, R180.reuse, R10, R36 ;  /* 0x0000000ab424723c */ /* 0x040ff00000001824 */
[----:B------:R5:W-:Y:S02]  /*7ed0*/  HMMA.16816.F32 R168, R180, R132, R172 ;  /* 0x00000084b4a8723c */ /* 0x000be400000018ac */
[----:B-----5:R-:W-:Y:S06]  /*7ee0*/  LDSM.16.MT88.4 R172, [R217+0x2000] ;  /* 0x00200000d9ac783b */ /* 0x020fec0000004200 */
[C---:B------:R-:W-:Y:S08]  /*7ef0*/  HMMA.16816.F32 R16, R176.reuse, R48, R16 ;  /* 0x00000030b010723c */ /* 0x040ff00000001810 */
[----:B------:R-:W-:Y:S08]  /*7f00*/  HMMA.16816.F32 R124, R176, R50, R124 ;  /* 0x00000032b07c723c */ /* 0x000ff0000000187c */
[----:B------:R5:W-:Y:S02]  /*7f10*/  HMMA.16816.F32 R180, R180, R134, R64 ;  /* 0x00000086b4b4723c */ /* 0x000be40000001840 */
[----:B-----5:R-:W0:Y:S06]  /*7f20*/  LDSM.16.MT88.4 R64, [R218+0x2000] ;  /* 0x00200000da40783b */ /* 0x020e2c0000004200 */
[----:B------:R-:W5:Y:S08]  /*7f30*/  HMMA.16816.F32 R84, R176, R40, R84 ;  /* 0x00000028b054723c */ /* 0x000f700000001854 */
[C---:B----4-:R-:W-:Y:S08]  /*7f40*/  HMMA.16816.F32 R120, R12.reuse, R52, R120 ;  /* 0x000000340c78723c */ /* 0x050ff00000001878 */
[C---:B------:R-:W-:Y:S08]  /*7f50*/  HMMA.16816.F32 R116, R12.reuse, R54, R116 ;  /* 0x000000360c74723c */ /* 0x040ff00000001874 */
[C---:B------:R-:W-:Y:S08]  /*7f60*/  HMMA.16816.F32 R108, R12.reuse, R60, R108 ;  /* 0x0000003c0c6c723c */ /* 0x040ff0000000186c */
[C---:B------:R-:W-:Y:S08]  /*7f70*/  HMMA.16816.F32 R100, R12.reuse, R62, R100 ;  /* 0x0000003e0c64723c */ /* 0x040ff00000001864 */
[C---:B------:R-:W-:Y:S08]  /*7f80*/  HMMA.16816.F32 R96, R12.reuse, R8, R96 ;  /* 0x000000080c60723c */ /* 0x040ff00000001860 */
[C---:B------:R5:W-:Y:S02]  /*7f90*/  HMMA.16816.F32 R56, R12.reuse, R10, R104 ;  /* 0x0000000a0c38723c */ /* 0x040be40000001868 */
[----:B-----5:R-:W-:Y:S06]  /*7fa0*/  LDSM.16.M88.4 R104, [R214+0xa000] ;  /* 0x00a00000d668783b */ /* 0x020fec0000000200 */
[C---:B------:R5:W-:Y:S02]  /*7fb0*/  HMMA.16816.F32 R48, R12.reuse, R132, R112 ;  /* 0x000000840c30723c */ /* 0x040be40000001870 */
[----:B-----5:R-:W-:Y:S06]  /*7fc0*/  LDSM.16.M88.4 R112, [R214+0x8000] ;  /* 0x00800000d670783b */ /* 0x020fec0000000200 */
[----:B------:R5:W-:Y:S02]  /*7fd0*/  HMMA.16816.F32 R72, R12, R134, R92 ;  /* 0x000000860c48723c */ /* 0x000be4000000185c */
[----:B-----5:R-:W1:Y:S06]  /*7fe0*/  LDSM.16.MT88.4 R12, [R219+0x2000] ;  /* 0x00200000db0c783b */ /* 0x020e6c0000004200 */
[----:B------:R5:W5:Y:S02]  /*7ff0*/  HMMA.16816.F32 R40, R176, R42, R88 ;  /* 0x0000002ab028723c */ /* 0x000b640000001858 */
[----:B-----5:R-:W3:Y:S04]  /*8000*/  LDSM.16.MT88.4 R176, [R220+0x2000] ;  /* 0x00200000dcb0783b */ /* 0x020ee80000004200 */
[----:B------:R-:W4:Y:S02]  /*8010*/  LDSM.16.M88.4 R88, [R214+0x6000] ;  /* 0x00600000d658783b */ /* 0x000f240000000200 */
[C---:B--2---:R-:W5:Y:S08]  /*8020*/  HMMA.16816.F32 R200, R192.reuse, R52, R200 ;  /* 0x00000034c0c8723c */ /* 0x044f7000000018c8 */
[C---:B------:R-:W5:Y:S08]  /*8030*/  HMMA.16816.F32 R84, R192.reuse, R60, R84 ;  /* 0x0000003cc054723c */ /* 0x040f700000001854 */
[C---:B------:R5:W5:Y:S02]  /*8040*/  HMMA.16816.F32 R196, R192.reuse, R54, R20 ;  /* 0x00000036c0c4723c */ /* 0x040b640000001814 */
[----:B-----5:R-:W-:Y:S06]  /*8050*/  LDSM.16.M88.4 R52, [R213+0xa000] ;  /* 0x00a00000d534783b */ /* 0x020fec0000000200 */
[C---:B------:R5:W5:Y:S02]  /*8060*/  HMMA.16816.F32 R188, R192.reuse, R62, R40 ;  /* 0x0000003ec0bc723c */ /* 0x040b640000001828 */
[----:B-----5:R-:W-:Y:S04]  /*8070*/  LDSM.16.M88.4 R40, [R213+0x4000] ;  /* 0x00400000d528783b */ /* 0x020fe80000000200 */
[----:B------:R-:W-:Y:S02]  /*8080*/  LDSM.16.MT88.4 R60, [R219+0x3000] ;  /* 0x00300000db3c783b */ /* 0x000fe40000004200 */
[C---:B------:R-:W5:Y:S08]  /*8090*/  HMMA.16816.F32 R184, R192.reuse, R8, R16 ;  /* 0x00000008c0b8723c */ /* 0x040f700000001810 */
[C---:B------:R-:W5:Y:S08]  /*80a0*/  HMMA.16816.F32 R124, R192.reuse, R10, R124 ;  /* 0x0000000ac07c723c */ /* 0x040f70000000187c */
[C---:B------:R-:W5:Y:S08]  /*80b0*/  HMMA.16816.F32 R128, R192.reuse, R132, R128 ;  /* 0x00000084c080723c */ /* 0x040f700000001880 */
[----:B------:R5:W5:Y:S02]  /*80c0*/  HMMA.16816.F32 R132, R192, R134, R76 ;  /* 0x00000086c084723c */ /* 0x000b64000000184c */
[----:B-----5:R-:W-:Y:S06]  /*80d0*/  LDSM.16.MT88.4 R76, [R217+0x3000] ;  /* 0x00300000d94c783b */ /* 0x020fec0000004200 */
[----:B0-----:R5:W5:Y:S02]  /*80e0*/  HMMA.16816.F32 R16, R64, R80, R68 ;  /* 0x000000504010723c */ /* 0x001b640000001844 */
[----:B-----5:R-:W0:Y:S06]  /*80f0*/  LDSM.16.MT88.4 R68, [R218+0x3000] ;  /* 0x00300000da44783b */ /* 0x020e2c0000004200 */
[----:B-1----:R5:W-:Y:S02]  /*8100*/  HMMA.16816.F32 R8, R12, R104, R48 ;  /* 0x000000680c08723c */ /* 0x002be40000001830 */
[----:B-----5:R-:W-:Y:S06]  /*8110*/  LDSM.16.M88.4 R48, [R213+0x8000] ;  /* 0x00800000d530783b */ /* 0x020fec0000000200 */
[----:B------:R5:W-:Y:S02]  /*8120*/  HMMA.16816.F32 R20, R64, R82, R44 ;  /* 0x000000524014723c */ /* 0x000be4000000182c */
[----:B-----5:R-:W1:Y:S06]  /*8130*/  LDSM.16.M88.4 R44, [R213+0x6000] ;  /* 0x00600000d52c783b */ /* 0x020e6c0000000200 */
[C---:B---3--:R-:W-:Y:S08]  /*8140*/  HMMA.16816.F32 R136, R176.reuse, R80, R136 ;  /* 0x00000050b088723c */ /* 0x048ff00000001888 */
[C---:B------:R-:W-:Y:S08]  /*8150*/  HMMA.16816.F32 R140, R176.reuse, R82, R140 ;  /* 0x00000052b08c723c */ /* 0x040ff0000000188c */
[C---:B----4-:R-:W-:Y:S08]  /*8160*/  HMMA.16816.F32 R144, R176.reuse, R88, R144 ;  /* 0x00000058b090723c */ /* 0x050ff00000001890 */
[C---:B------:R-:W-:Y:S08]  /*8170*/  HMMA.16816.F32 R148, R176.reuse, R90, R148 ;  /* 0x0000005ab094723c */ /* 0x040ff00000001894 */
[C---:B------:R-:W-:Y:S08]  /*8180*/  HMMA.16816.F32 R152, R176.reuse, R112, R152 ;  /* 0x00000070b098723c */ /* 0x040ff00000001898 */
[C---:B------:R-:W-:Y:S08]  /*8190*/  HMMA.16816.F32 R156, R176.reuse, R114, R156 ;  /* 0x00000072b09c723c */ /* 0x040ff0000000189c */
[C---:B------:R-:W-:Y:S08]  /*81a0*/  HMMA.16816.F32 R160, R176.reuse, R104, R160 ;  /* 0x00000068b0a0723c */ /* 0x040ff000000018a0 */
[----:B------:R5:W-:Y:S02]  /*81b0*/  HMMA.16816.F32 R164, R176, R106, R164 ;  /* 0x0000006ab0a4723c */ /* 0x000be400000018a4 */
[----:B-----5:R-:W2:Y:S06]  /*81c0*/  LDSM.16.MT88.4 R176, [R220+0x3000] ;  /* 0x00300000dcb0783b */ /* 0x020eac0000004200 */
[C---:B------:R-:W-:Y:S08]  /*81d0*/  HMMA.16816.F32 R120, R12.reuse, R80, R120 ;  /* 0x000000500c78723c */ /* 0x040ff00000001878 */
[C---:B------:R-:W-:Y:S08]  /*81e0*/  HMMA.16816.F32 R116, R12.reuse, R82, R116 ;  /* 0x000000520c74723c */ /* 0x040ff00000001874 */
[C---:B------:R-:W-:Y:S08]  /*81f0*/  HMMA.16816.F32 R108, R12.reuse, R88, R108 ;  /* 0x000000580c6c723c */ /* 0x040ff0000000186c */
[C---:B------:R-:W-:Y:S08]  /*8200*/  HMMA.16816.F32 R100, R12.reuse, R90, R100 ;  /* 0x0000005a0c64723c */ /* 0x040ff00000001864 */
[C---:B------:R-:W-:Y:S08]  /*8210*/  HMMA.16816.F32 R96, R12.reuse, R112, R96 ;  /* 0x000000700c60723c */ /* 0x040ff00000001860 */
[C---:B------:R-:W-:Y:S08]  /*8220*/  HMMA.16816.F32 R92, R12.reuse, R114, R56 ;  /* 0x000000720c5c723c */ /* 0x040ff00000001838 */
[----:B------:R-:W-:Y:S08]  /*8230*/  HMMA.16816.F32 R12, R12, R106, R72 ;  /* 0x0000006a0c0c723c */ /* 0x000ff00000001848 */
[C---:B------:R-:W-:Y:S08]  /*8240*/  HMMA.16816.F32 R24, R64.reuse, R88, R24 ;  /* 0x000000584018723c */ /* 0x040ff00000001818 */
[C---:B------:R-:W-:Y:S08]  /*8250*/  HMMA.16816.F32 R28, R64.reuse, R90, R28 ;  /* 0x0000005a401c723c */ /* 0x040ff0000000181c */
[----:B------:R-:W-:Y:S08]  /*8260*/  HMMA.16816.F32 R56, R64, R104, R168 ;  /* 0x000000684038723c */ /* 0x000ff000000018a8 */
[C---:B------:R-:W5:Y:S08]  /*8270*/  HMMA.16816.F32 R72, R172.reuse, R80, R200 ;  /* 0x00000050ac48723c */ /* 0x040f7000000018c8 */
[----:B------:R-:W-:Y:S01]  /*8280*/  HMMA.16816.F32 R84, R172, R88, R84 ;  /* 0x00000058ac54723c */ /* 0x000fe20000001854 */
[----:B------:R-:W-:-:S07]  /*8290*/  UIADD3 UR4, UR4, 0x1, URZ ;  /* 0x0000000104047890 */ /* 0x000fce000fffe03f */
[C---:B------:R-:W-:Y:S08]  /*82a0*/  HMMA.16816.F32 R32, R64.reuse, R112, R32 ;  /* 0x000000704020723c */ /* 0x040ff00000001820 */
[----:B------:R-:W-:Y:S08]  /*82b0*/  HMMA.16816.F32 R36, R64, R114, R36 ;  /* 0x000000724024723c */ /* 0x000ff00000001824 */
[C---:B------:R-:W5:Y:S08]  /*82c0*/  HMMA.16816.F32 R80, R172.reuse, R82, R196 ;  /* 0x00000052ac50723c */ /* 0x040f7000000018c4 */
[C---:B------:R-:W5:Y:S08]  /*82d0*/  HMMA.16816.F32 R88, R172.reuse, R90, R188 ;  /* 0x0000005aac58723c */ /* 0x040f7000000018bc */
[C---:B------:R-:W5:Y:S08]  /*82e0*/  HMMA.16816.F32 R168, R172.reuse, R112, R184 ;  /* 0x00000070aca8723c */ /* 0x040f7000000018b8 */
[C---:B------:R-:W5:Y:S08]  /*82f0*/  HMMA.16816.F32 R124, R172.reuse, R114, R124 ;  /* 0x00000072ac7c723c */ /* 0x040f70000000187c */
[----:B------:R-:W5:Y:S08]  /*8300*/  HMMA.16816.F32 R128, R172, R104, R128 ;  /* 0x00000068ac80723c */ /* 0x000f700000001880 */
[-C--:B------:R-:W5:Y:S08]  /*8310*/  HMMA.16816.F32 R64, R64, R106.reuse, R180 ;  /* 0x0000006a4040723c */ /* 0x080f7000000018b4 */
[----:B------:R-:W5:Y:S01]  /*8320*/  HMMA.16816.F32 R132, R172, R106, R132 ;  /* 0x0000006aac84723c */ /* 0x000f620000001884 */
[----:B------:R-:W-:Y:S01]  /*8330*/  ISETP.LE.AND P0, PT, R211, UR4, PT ;  /* 0x00000004d3007c0c */ /* 0x000fe2000bf03270 */
[----:B------:R-:W-:-:S02]  /*8340*/  IMAD.MOV.U32 R239, RZ, RZ, c[0x0][0x188] ;  /* 0x00006200ffef7624 */ /* 0x000fc400078e00ff */
[----:B------:R-:W-:Y:S01]  /*8350*/  IMAD.MOV.U32 R208, RZ, RZ, c[0x0][0x18c] ;  /* 0x00006300ffd07624 */ /* 0x000fe200078e00ff */
[----:B------:R-:W-:Y:S01]  /*8360*/  UIADD3 UR5, UR5, -0x40, URZ ;  /* 0xffffffc005057890 */ /* 0x000fe2000fffe03f */
[----:B------:R-:W-:Y:S02]  /*8370*/  IMAD.SHL.U32 R239, R239, 0x40, RZ ;  /* 0x00000040efef7824 */ /* 0x000fe400078e00ff */
[----:B0-----:R5:W5:Y:S01]  /*8380*/  HMMA.16816.F32 R172, R68, R40, R16 ;  /* 0x0000002844ac723c */ /* 0x001b620000001810 */
[----:B------:R-:W-:Y:S02]  /*8390*/  IMAD.SHL.U32 R208, R208, 0x40, RZ ;  /* 0x00000040d0d07824 */ /* 0x000fe400078e00ff */
[----:B------:R-:W-:-:S05]  /*83a0*/  IMAD.WIDE R6, R239, 0x2, R6 ;  /* 0x00000002ef067825 */ /* 0x000fca00078e0206 */
[----:B-----5:R5:W5:Y:S01]  /*83b0*/  HMMA.16816.F32 R72, R76, R40, R72 ;  /* 0x000000284c48723c */ /* 0x020b620000001848 */
[----:B------:R-:W-:-:S07]  /*83c0*/  IMAD.WIDE R4, R208, 0x2, R4 ;  /* 0x00000002d0047825 */ /* 0x000fce00078e0204 */
[C---:B------:R5:W5:Y:S08]  /*83d0*/  HMMA.16816.F32 R80, R76.reuse, R42, R80 ;  /* 0x0000002a4c50723c */ /* 0x040b700000001850 */
[C---:B-1----:R5:W5:Y:S08]  /*83e0*/  HMMA.16816.F32 R84, R76.reuse, R44, R84 ;  /* 0x0000002c4c54723c */ /* 0x042b700000001854 */
[C---:B------:R5:W5:Y:S08]  /*83f0*/  HMMA.16816.F32 R88, R76.reuse, R46, R88 ;  /* 0x0000002e4c58723c */ /* 0x040b700000001858 */
[C---:B------:R5:W5:Y:S08]  /*8400*/  HMMA.16816.F32 R16, R76.reuse, R48, R168 ;  /* 0x000000304c10723c */ /* 0x040b7000000018a8 */
[C---:B------:R5:W5:Y:S08]  /*8410*/  HMMA.16816.F32 R124, R76.reuse, R50, R124 ;  /* 0x000000324c7c723c */ /* 0x040b70000000187c */
[----:B------:R5:W5:Y:S08]  /*8420*/  HMMA.16816.F32 R128, R76, R52, R128 ;  /* 0x000000344c80723c */ /* 0x000b700000001880 */
[C---:B--2---:R5:W5:Y:S08]  /*8430*/  HMMA.16816.F32 R136, R176.reuse, R40, R136 ;  /* 0x00000028b088723c */ /* 0x044b700000001888 */
[C---:B------:R5:W5:Y:S08]  /*8440*/  HMMA.16816.F32 R140, R176.reuse, R42, R140 ;  /* 0x0000002ab08c723c */ /* 0x040b70000000188c */
[C---:B------:R5:W5:Y:S08]  /*8450*/  HMMA.16816.F32 R144, R176.reuse, R44, R144 ;  /* 0x0000002cb090723c */ /* 0x040b700000001890 */
[C---:B------:R5:W5:Y:S08]  /*8460*/  HMMA.16816.F32 R148, R176.reuse, R46, R148 ;  /* 0x0000002eb094723c */ /* 0x040b700000001894 */
[C---:B------:R5:W5:Y:S08]  /*8470*/  HMMA.16816.F32 R152, R176.reuse, R48, R152 ;  /* 0x00000030b098723c */ /* 0x040b700000001898 */
[C---:B------:R5:W5:Y:S08]  /*8480*/  HMMA.16816.F32 R156, R176.reuse, R50, R156 ;  /* 0x00000032b09c723c */ /* 0x040b70000000189c */
[C---:B------:R5:W5:Y:S08]  /*8490*/  HMMA.16816.F32 R160, R176.reuse, R52, R160 ;  /* 0x00000034b0a0723c */ /* 0x040b7000000018a0 */
[----:B------:R5:W5:Y:S08]  /*84a0*/  HMMA.16816.F32 R164, R176, R54, R164 ;  /* 0x00000036b0a4723c */ /* 0x000b7000000018a4 */
[C---:B------:R5:W5:Y:S08]  /*84b0*/  HMMA.16816.F32 R120, R60.reuse, R40, R120 ;  /* 0x000000283c78723c */ /* 0x040b700000001878 */
        /* <DEDUP_REMOVED lines=13> */
[-C--:B------:R5:W5:Y:S08]  /*8590*/  HMMA.16816.F32 R64, R68, R54.reuse, R64 ;  /* 0x000000364440723c */ /* 0x080b700000001840 */
[----:B------:R5:W5:Y:S01]  /*85a0*/  HMMA.16816.F32 R76, R76, R54, R132 ;  /* 0x000000364c4c723c */ /* 0x000b620000001884 */
[----:B------:R-:W-:Y:S01]  /*85b0*/  @P0 CALL.REL.NOINC `(.L_x_1) ;  /* 0x0000001000000944 */ /* 0x000fe20003c00000 */
[----:B------:R-:W-:-:S06]  /*85c0*/  BRA `(.L_x_2) ;  /* 0xffffcef000007947 */ /* 0x000fcc000383ffff */
.L_x_1:
[----:B-1---5:R-:W1:Y:S04]  /*85d0*/  S2R R41, SR_TID.X ;  /* 0x0000000000297919 */ /* 0x022e680000002100 */
[----:B------:R-:W2:Y:S04]  /*85e0*/  LDL.LU R44, [R1+0x110] ;  /* 0x00011000012c7983 */ /* 0x000ea80000300800 */
[----:B------:R-:W3:Y:S04]  /*85f0*/  S2R R42, SR_TID.X ;  /* 0x00000000002a7919 */ /* 0x000ee80000002100 */
[----:B------:R-:W4:Y:S01]  /*8600*/  S2R R40, SR_TID.X ;  /* 0x0000000000287919 */ /* 0x000f220000002100 */
[----:B-1----:R-:W-:-:S03]  /*8610*/  LOP3.LUT R43, R41, 0x1f, RZ, 0xc0, !PT ;  /* 0x0000001f292b7812 */ /* 0x002fc600078ec0ff */
[----:B------:R-:W2:Y:S04]  /*8620*/  LDL.LU R41, [R1+0x108] ;  /* 0x0001080001297983 */ /* 0x000ea80000300800 */
[----:B------:R-:W2:Y:S01]  /*8630*/  LDL.LU R176, [R1+0x10c] ;  /* 0x00010c0001b07983 */ /* 0x000ea20000300800 */
[----:B------:R-:W-:Y:S02]  /*8640*/  SHF.R.U32.HI R0, RZ, 0x2, R43 ;  /* 0x00000002ff007819 */ /* 0x000fe4000001162b */
[--C-:B---3--:R-:W-:Y:S02]  /*8650*/  SHF.R.U32.HI R43, RZ, 0x5, R42.reuse ;  /* 0x00000005ff2b7819 */ /* 0x108fe4000001162a */
[----:B------:R-:W-:Y:S01]  /*8660*/  SHF.R.U32.HI R42, RZ, 0x7, R42 ;  /* 0x00000007ff2a7819 */ /* 0x000fe2000001162a */
[----:B----4-:R-:W-:Y:S01]  /*8670*/  IMAD.SHL.U32 R3, R40, 0x2, RZ ;  /* 0x0000000228037824 */ /* 0x010fe200078e00ff */
[----:B------:R-:W-:-:S02]  /*8680*/  SGXT.U32 R43, R43, 0x1 ;  /* 0x000000012b2b781a */ /* 0x000fc40000000000 */
[----:B------:R-:W-:Y:S02]  /*8690*/  LOP3.LUT R2, R42, 0xff, RZ, 0xc0, !PT ;  /* 0x000000ff2a027812 */ /* 0x000fe400078ec0ff */
[----:B------:R-:W-:Y:S01]  /*86a0*/  LOP3.LUT R40, R40, 0x7f, RZ, 0xc0, !PT ;  /* 0x0000007f28287812 */ /* 0x000fe200078ec0ff */
[----:B------:R-:W-:Y:S01]  /*86b0*/  IMAD R168, R43, 0x10, R0 ;  /* 0x000000102ba87824 */ /* 0x000fe200078e0200 */
[----:B------:R-:W-:Y:S06]  /*86c0*/  BAR.SYNC 0x0 ;  /* 0x0000000000007b1d */ /* 0x000fec0000000000 */
[----:B--2---:R-:W-:-:S04]  /*86d0*/  LOP3.LUT R4, R44, 0xf8, RZ, 0xc0, !PT ;  /* 0x000000f82c047812 */ /* 0x004fc800078ec0ff */
[----:B------:R-:W-:-:S05]  /*86e0*/  LOP3.LUT R5, R4, 0x6, R3, 0xf8, !PT ;  /* 0x0000000604057812 */ /* 0x000fca00078ef803 */
[----:B------:R-:W-:Y:S02]  /*86f0*/  IMAD R168, R5, 0x81, R168 ;  /* 0x0000008105a87824 */ /* 0x000fe400078e02a8 */
[----:B------:R-:W-:-:S03]  /*8700*/  IMAD.MOV.U32 R5, RZ, RZ, 0x2 ;  /* 0x00000002ff057424 */ /* 0x000fc600078e00ff */
[----:B------:R-:W-:Y:S04]  /*8710*/  STS [R168.X4], R136 ;  /* 0x00000088a8007388 */ /* 0x000fe80000004800 */
[----:B------:R-:W-:Y:S01]  /*8720*/  STS [R168.X4+0x204], R137 ;  /* 0x00020489a8007388 */ /* 0x000fe20000004800 */
[----:B------:R-:W-:-:S03]  /*8730*/  IMAD.IADD R3, R41, 0x1, R2 ;  /* 0x0000000129037824 */ /* 0x000fc600078e0202 */
[----:B------:R-:W-:Y:S01]  /*8740*/  STS [R168.X4+0x20], R138 ;  /* 0x0000208aa8007388 */ /* 0x000fe20000004800 */
[----:B------:R-:W-:Y:S01]  /*8750*/  IMAD R2, R2, 0x81, R40 ;  /* 0x0000008102027824 */ /* 0x000fe200078e0228 */
[----:B------:R-:W-:Y:S02]  /*8760*/  LOP3.LUT R0, R41, 0xff, R42, 0xf8, !PT ;  /* 0x000000ff29007812 */ /* 0x000fe400078ef82a */
[----:B------:R-:W-:Y:S01]  /*8770*/  STS [R168.X4+0x224], R139 ;  /* 0x0002248ba8007388 */ /* 0x000fe20000004800 */
[----:B------:R-:W-:Y:S02]  /*8780*/  ISETP.GE.AND P0, PT, R176, c[0x0][0x178], PT ;  /* 0x00005e00b0007a0c */ /* 0x000fe40003f06270 */
[C---:B------:R-:W-:Y:S01]  /*8790*/  IADD3 R4, R0.reuse, 0x20, RZ ;  /* 0x0000002000047810 */ /* 0x040fe20007ffe0ff */
[----:B------:R-:W-:Y:S01]  /*87a0*/  STS [R168.X4+0x80], R120 ;  /* 0x00008078a8007388 */ /* 0x000fe20000004800 */
[----:B------:R-:W-:Y:S02]  /*87b0*/  ISETP.LT.AND P1, PT, R0, c[0x0][0x17c], !P0 ;  /* 0x00005f0000007a0c */ /* 0x000fe40004721270 */
[----:B------:R-:W-:Y:S01]  /*87c0*/  ISETP.LT.AND P3, PT, R4, c[0x0][0x17c], !P0 ;  /* 0x00005f0004007a0c */ /* 0x000fe20004761270 */
[----:B------:R-:W-:Y:S01]  /*87d0*/  STS [R168.X4+0x284], R121 ;  /* 0x00028479a8007388 */ /* 0x000fe20000004800 */
[----:B------:R-:W-:-:S03]  /*87e0*/  IMAD R4, R176, c[0x0][0x194], RZ ;  /* 0x00006500b0047a24 */ /* 0x000fc600078e02ff */
[----:B------:R-:W-:Y:S01]  /*87f0*/  STS [R168.X4+0xa0], R122 ;  /* 0x0000a07aa8007388 */ /* 0x000fe20000004800 */
[----:B------:R-:W-:-:S03]  /*8800*/  IMAD.WIDE R4, R4, R5, c[0x0][0x170] ;  /* 0x00005c0004047625 */ /* 0x000fc600078e0205 */
[----:B------:R-:W-:Y:S04]  /*8810*/  STS [R168.X4+0x2a4], R123 ;  /* 0x0002a47ba8007388 */ /* 0x000fe80000004800 */
        /* <DEDUP_REMOVED lines=8> */
[----:B------:R-:W-:Y:S06]  /*88a0*/  BAR.SYNC 0x0 ;  /* 0x0000000000007b1d */ /* 0x000fec0000000000 */
[----:B------:R-:W-:Y:S04]  /*88b0*/  LDS R136, [R2.X4] ;  /* 0x0000000002887984 */ /* 0x000fe80000004800 */
[----:B------:R-:W1:Y:S04]  /*88c0*/  LDS R139, [R2.X4+0x408] ;  /* 0x00040800028b7984 */ /* 0x000e680000004800 */
[----:B------:R-:W-:Y:S04]  /*88d0*/  LDS R138, [R2.X4+0x810] ;  /* 0x00081000028a7984 */ /* 0x000fe80000004800 */
[----:B------:R-:W2:Y:S04]  /*88e0*/  LDS R169, [R2.X4+0xc18] ;  /* 0x000c180002a97984 */ /* 0x000ea80000004800 */
[----:B------:R-:W-:Y:S04]  /*88f0*/  LDS R170, [R2.X4+0x1020] ;  /* 0x0010200002aa7984 */ /* 0x000fe80000004800 */
[----:B------:R-:W3:Y:S04]  /*8900*/  LDS R171, [R2.X4+0x1428] ;  /* 0x0014280002ab7984 */ /* 0x000ee80000004800 */
[----:B------:R-:W-:Y:S04]  /*8910*/  LDS R134, [R2.X4+0x1830] ;  /* 0x0018300002867984 */ /* 0x000fe80000004800 */
[----:B------:R-:W4:Y:S04]  /*8920*/  LDS R137, [R2.X4+0x1c38] ;  /* 0x001c380002897984 */ /* 0x000f280000004800 */
[----:B------:R-:W-:Y:S04]  /*8930*/  LDS R135, [R2.X4+0x2040] ;  /* 0x0020400002877984 */ /* 0x000fe80000004800 */
[----:B0-----:R-:W0:Y:S04]  /*8940*/  LDS R132, [R2.X4+0x2448] ;  /* 0x0024480002847984 */ /* 0x001e280000004800 */
[----:B------:R-:W-:Y:S04]  /*8950*/  LDS R122, [R2.X4+0x2850] ;  /* 0x00285000027a7984 */ /* 0x000fe80000004800 */
[----:B------:R-:W0:Y:S01]  /*8960*/  LDS R133, [R2.X4+0x2c58] ;  /* 0x002c580002857984 */ /* 0x000e220000004800 */
[----:B-1----:R-:W-:-:S03]  /*8970*/  F2FP.PACK_AB R136, R139, R136 ;  /* 0x000000888b88723e */ /* 0x002fc600000000ff */
[----:B------:R-:W-:Y:S04]  /*8980*/  LDS R120, [R2.X4+0x3060] ;  /* 0x0030600002787984 */ /* 0x000fe80000004800 */
[----:B------:R-:W1:Y:S01]  /*8990*/  LDS R123, [R2.X4+0x3468] ;  /* 0x00346800027b7984 */ /* 0x000e620000004800 */
[----:B--2---:R-:W-:-:S03]  /*89a0*/  F2FP.PACK_AB R138, R169, R138 ;  /* 0x0000008aa98a723e */ /* 0x004fc600000000ff */
[----:B------:R-:W-:Y:S04]  /*89b0*/  LDS R115, [R2.X4+0x3870] ;  /* 0x0038700002737984 */ /* 0x000fe80000004800 */
[----:B------:R-:W2:Y:S01]  /*89c0*/  LDS R114, [R2.X4+0x3c78] ;  /* 0x003c780002727984 */ /* 0x000ea20000004800 */
[----:B---3--:R-:W-:-:S03]  /*89d0*/  F2FP.PACK_AB R170, R171, R170 ;  /* 0x000000aaabaa723e */ /* 0x008fc600000000ff */
[----:B------:R-:W-:Y:S06]  /*89e0*/  BAR.SYNC 0x0 ;  /* 0x0000000000007b1d */ /* 0x000fec0000000000 */
[----:B------:R-:W-:Y:S01]  /*89f0*/  STS [R168.X4], R140 ;  /* 0x0000008ca8007388 */ /* 0x000fe20000004800 */
[----:B----4-:R-:W-:-:S03]  /*8a00*/  F2FP.PACK_AB R134, R137, R134 ;  /* 0x000000868986723e */ /* 0x010fc600000000ff */
[----:B------:R-:W-:Y:S01]  /*8a10*/  STS [R168.X4+0x204], R141 ;  /* 0x0002048da8007388 */ /* 0x000fe20000004800 */
[----:B0-----:R-:W-:-:S03]  /*8a20*/  F2FP.PACK_AB R132, R132, R135 ;  /* 0x000000878484723e */ /* 0x001fc600000000ff */
[----:B------:R-:W-:Y:S04]  /*8a30*/  STS [R168.X4+0x20], R142 ;  /* 0x0000208ea8007388 */ /* 0x000fe80000004800 */
[----:B------:R-:W-:Y:S01]  /*8a40*/  STS [R168.X4+0x224], R143 ;  /* 0x0002248fa8007388 */ /* 0x000fe20000004800 */
[----:B------:R-:W-:-:S03]  /*8a50*/  F2FP.PACK_AB R122, R133, R122 ;  /* 0x0000007a857a723e */ /* 0x000fc600000000ff */
[----:B------:R-:W-:Y:S04]  /*8a60*/  STS [R168.X4+0x80], R116 ;  /* 0x00008074a8007388 */ /* 0x000fe80000004800 */
[----:B------:R-:W-:Y:S01]  /*8a70*/  STS [R168.X4+0x284], R117 ;  /* 0x00028475a8007388 */ /* 0x000fe20000004800 */
[----:B-1----:R-:W-:-:S03]  /*8a80*/  F2FP.PACK_AB R120, R123, R120 ;  /* 0x000000787b78723e */ /* 0x002fc600000000ff */
[----:B------:R-:W-:Y:S04]  /*8a90*/  STS [R168.X4+0xa0], R118 ;  /* 0x0000a076a8007388 */ /* 0x000fe80000004800 */
[----:B------:R-:W-:Y:S01]  /*8aa0*/  STS [R168.X4+0x2a4], R119 ;  /* 0x0002a477a8007388 */ /* 0x000fe20000004800 */
[----:B--2---:R-:W-:-:S03]  /*8ab0*/  F2FP.PACK_AB R114, R114, R115 ;  /* 0x000000737272723e */ /* 0x004fc600000000ff */
        /* <DEDUP_REMOVED lines=10> */
[----:B------:R-:W0:Y:S04]  /*8b60*/  LDS R118, [R2.X4+0x408] ;  /* 0x0004080002767984 */ /* 0x000e280000004800 */
[----:B------:R-:W-:Y:S04]  /*8b70*/  LDS R116, [R2.X4+0x810] ;  /* 0x0008100002747984 */ /* 0x000fe80000004800 */
[----:B------:R-:W1:Y:S04]  /*8b80*/  LDS R117, [R2.X4+0xc18] ;  /* 0x000c180002757984 */ /* 0x000e680000004800 */
[----:B------:R-:W-:Y:S04]  /*8b90*/  LDS R113, [R2.X4+0x1020] ;  /* 0x0010200002717984 */ /* 0x000fe80000004800 */
[----:B------:R-:W2:Y:S04]  /*8ba0*/  LDS R112, [R2.X4+0x1428] ;  /* 0x0014280002707984 */ /* 0x000ea80000004800 */
[----:B------:R-:W-:Y:S04]  /*8bb0*/  LDS R42, [R2.X4+0x1830] ;  /* 0x00183000022a7984 */ /* 0x000fe80000004800 */
[----:B------:R-:W-:Y:S04]  /*8bc0*/  LDS R43, [R2.X4+0x1c38] ;  /* 0x001c3800022b7984 */ /* 0x000fe80000004800 */
[----:B------:R-:W-:Y:S04]  /*8bd0*/  LDS R40, [R2.X4+0x2040] ;  /* 0x0020400002287984 */ /* 0x000fe80000004800 */
[----:B------:R-:W3:Y:S04]  /*8be0*/  LDS R23, [R2.X4+0x2448] ;  /* 0x0024480002177984 */ /* 0x000ee80000004800 */
[----:B------:R-:W-:Y:S04]  /*8bf0*/  LDS R41, [R2.X4+0x2850] ;  /* 0x0028500002297984 */ /* 0x000fe80000004800 */
[----:B------:R-:W4:Y:S01]  /*8c00*/  LDS R20, [R2.X4+0x2c58] ;  /* 0x002c580002147984 */ /* 0x000f220000004800 */
[----:B0-----:R-:W-:-:S03]  /*8c10*/  F2FP.PACK_AB R118, R118, R121 ;  /* 0x000000797676723e */ /* 0x001fc600000000ff */
[----:B------:R-:W-:Y:S04]  /*8c20*/  LDS R22, [R2.X4+0x3060] ;  /* 0x0030600002167984 */ /* 0x000fe80000004800 */
[----:B------:R-:W-:Y:S01]  /*8c30*/  LDS R7, [R2.X4+0x3468] ;  /* 0x0034680002077984 */ /* 0x000fe20000004800 */
[----:B-1----:R-:W-:-:S03]  /*8c40*/  F2FP.PACK_AB R116, R117, R116 ;  /* 0x000000747574723e */ /* 0x002fc600000000ff */
[----:B------:R-:W-:Y:S04]  /*8c50*/  LDS R21, [R2.X4+0x3870] ;  /* 0x0038700002157984 */ /* 0x000fe80000004800 */
[----:B------:R-:W-:Y:S01]  /*8c60*/  LDS R6, [R2.X4+0x3c78] ;  /* 0x003c780002067984 */ /* 0x000fe20000004800 */
[----:B--2---:R-:W-:-:S03]  /*8c70*/  F2FP.PACK_AB R112, R112, R113 ;  /* 0x000000717070723e */ /* 0x004fc600000000ff */
[----:B------:R-:W-:Y:S06]  /*8c80*/  BAR.SYNC 0x0 ;  /* 0x0000000000007b1d */ /* 0x000fec0000000000 */
[----:B------:R-:W-:Y:S04]  /*8c90*/  STS [R168.X4], R144 ;  /* 0x00000090a8007388 */ /* 0x000fe80000004800 */
[----:B------:R-:W-:Y:S01]  /*8ca0*/  STS [R168.X4+0x204], R145 ;  /* 0x00020491a8007388 */ /* 0x000fe20000004800 */
[----:B---3--:R-:W-:-:S03]  /*8cb0*/  F2FP.PACK_AB R40, R23, R40 ;  /* 0x000000281728723e */ /* 0x008fc600000000ff */
[----:B------:R-:W-:Y:S01]  /*8cc0*/  STS [R168.X4+0x20], R146 ;  /* 0x00002092a8007388 */ /* 0x000fe20000004800 */
[----:B------:R-:W-:-:S03]  /*8cd0*/  IADD3 R23, R0, 0x3a, RZ ;  /* 0x0000003a00177810 */ /* 0x000fc60007ffe0ff */
[----:B------:R-:W-:Y:S01]  /*8ce0*/  STS [R168.X4+0x224], R147 ;  /* 0x00022493a8007388 */ /* 0x000fe20000004800 */
[----:B----4-:R-:W-:-:S03]  /*8cf0*/  F2FP.PACK_AB R41, R20, R41 ;  /* 0x000000291429723e */ /* 0x010fc600000000ff */
[----:B------:R0:W-:Y:S01]  /*8d00*/  STS [R168.X4+0x80], R108 ;  /* 0x0000806ca8007388 */ /* 0x0001e20000004800 */
[----:B------:R-:W-:-:S03]  /*8d10*/  IADD3 R20, R0, 0x3e, RZ ;  /* 0x0000003e00147810 */ /* 0x000fc60007ffe0ff */
[----:B------:R1:W-:Y:S04]  /*8d20*/  STS [R168.X4+0x284], R109 ;  /* 0x0002846da8007388 */ /* 0x0003e80000004800 */
[----:B------:R2:W-:Y:S01]  /*8d30*/  STS [R168.X4+0xa0], R110 ;  /* 0x0000a06ea8007388 */ /* 0x0005e20000004800 */
[----:B0-----:R-:W-:-:S03]  /*8d40*/  IADD3 R108, R3, 0xc, RZ ;  /* 0x0000000c036c7810 */ /* 0x001fc60007ffe0ff */
[----:B------:R0:W-:Y:S01]  /*8d50*/  STS [R168.X4+0x2a4], R111 ;  /* 0x0002a46fa8007388 */ /* 0x0001e20000004800 */
[----:B-1----:R-:W-:-:S03]  /*8d60*/  IMAD R109, R0, c[0x0][0x198], RZ ;  /* 0x00006600006d7a24 */ /* 0x002fc600078e02ff */
[----:B------:R-:W-:Y:S01]  /*8d70*/  STS [R168.X4+0x100], R24 ;  /* 0x00010018a8007388 */ /* 0x000fe20000004800 */
[----:B--2---:R-:W-:-:S03]  /*8d80*/  PRMT R110, R138, 0x7632, R110 ;  /* 0x000076328a6e7816 */ /* 0x004fc6000000006e */
[----:B------:R-:W-:Y:S01]  /*8d90*/  STS [R168.X4+0x304], R25 ;  /* 0x00030419a8007388 */ /* 0x000fe20000004800 */
[----:B0-----:R-:W-:-:S03]  /*8da0*/  PRMT R111, R170, 0x7632, R111 ;  /* 0x00007632aa6f7816 */ /* 0x001fc6000000006f */
        /* <DEDUP_REMOVED lines=18> */
[----:B------:R-:W4:Y:S01]  /*8ed0*/  LDS R26, [R2.X4+0x2c58] ;  /* 0x002c5800021a7984 */ /* 0x000f220000004800 */
[----:B0-----:R-:W-:-:S03]  /*8ee0*/  F2FP.PACK_AB R53, R53, R54 ;  /* 0x000000363535723e */ /* 0x001fc600000000ff */
[----:B------:R-:W-:Y:S04]  /*8ef0*/  LDS R44, [R2.X4+0x3060] ;  /* 0x00306000022c7984 */ /* 0x000fe80000004800 */
[----:B------:R-:W0:Y:S01]  /*8f00*/  LDS R25, [R2.X4+0x3468] ;  /* 0x0034680002197984 */ /* 0x000e220000004800 */
[----:B-1----:R-:W-:-:S03]  /*8f10*/  F2FP.PACK_AB R50, R50, R55 ;  /* 0x000000373232723e */ /* 0x002fc600000000ff */
[----:B------:R-:W-:Y:S04]  /*8f20*/  LDS R27, [R2.X4+0x3870] ;  /* 0x00387000021b7984 */ /* 0x000fe80000004800 */
[----:B------:R-:W1:Y:S01]  /*8f30*/  LDS R24, [R2.X4+0x3c78] ;  /* 0x003c780002187984 */ /* 0x000e620000004800 */
[----:B--2---:R-:W-:-:S03]  /*8f40*/  F2FP.PACK_AB R49, R49, R52 ;  /* 0x000000343131723e */ /* 0x004fc600000000ff */
[----:B------:R-:W-:Y:S06]  /*8f50*/  BAR.SYNC 0x0 ;  /* 0x0000000000007b1d */ /* 0x000fec0000000000 */
[----:B------:R-:W-:Y:S01]  /*8f60*/  STS [R168.X4], R148 ;  /* 0x00000094a8007388 */ /* 0x000fe20000004800 */
[----:B---3--:R-:W-:-:S03]  /*8f70*/  F2FP.PACK_AB R46, R46, R51 ;  /* 0x000000332e2e723e */ /* 0x008fc600000000ff */
[----:B------:R-:W-:Y:S01]  /*8f80*/  STS [R168.X4+0x204], R149 ;  /* 0x00020495a8007388 */ /* 0x000fe20000004800 */
[----:B----4-:R-:W-:-:S03]  /*8f90*/  F2FP.PACK_AB R45, R45, R48 ;  /* 0x000000302d2d723e */ /* 0x010fc600000000ff */
[----:B------:R-:W-:Y:S04]  /*8fa0*/  STS [R168.X4+0x20], R150 ;  /* 0x00002096a8007388 */ /* 0x000fe80000004800 */
[----:B------:R-:W-:Y:S01]  /*8fb0*/  STS [R168.X4+0x224], R151 ;  /* 0x00022497a8007388 */ /* 0x000fe20000004800 */
[----:B------:R-:W-:-:S03]  /*8fc0*/  F2FP.PACK_AB R26, R26, R47 ;  /* 0x0000002f1a1a723e */ /* 0x000fc600000000ff */
[----:B------:R-:W-:Y:S04]  /*8fd0*/  STS [R168.X4+0x80], R100 ;  /* 0x00008064a8007388 */ /* 0x000fe80000004800 */
[----:B------:R-:W-:Y:S01]  /*8fe0*/  STS [R168.X4+0x284], R101 ;  /* 0x00028465a8007388 */ /* 0x000fe20000004800 */
[----:B0-----:R-:W-:-:S03]  /*8ff0*/  F2FP.PACK_AB R25, R25, R44 ;  /* 0x0000002c1919723e */ /* 0x001fc600000000ff */
[----:B------:R-:W-:Y:S04]  /*9000*/  STS [R168.X4+0xa0], R102 ;  /* 0x0000a066a8007388 */ /* 0x000fe80000004800 */
[----:B------:R-:W-:Y:S01]  /*9010*/  STS [R168.X4+0x2a4], R103 ;  /* 0x0002a467a8007388 */ /* 0x000fe20000004800 */
[----:B-1----:R-:W-:-:S03]  /*9020*/  F2FP.PACK_AB R24, R24, R27 ;  /* 0x0000001b1818723e */ /* 0x002fc600000000ff */
        /* <DEDUP_REMOVED lines=78> */
[----:B------:R-:W-:Y:S01]  /*9510*/  STS [R168.X4+0x80], R92 ;  /* 0x0000805ca8007388 */ /* 0x000fe20000004800 */
[----:B------:R-:W-:-:S03]  /*9520*/  IADD3 R18, R0, 0x9e, RZ ;  /* 0x0000009e00127810 */ /* 0x000fc60007ffe0ff */
[----:B------:R-:W-:Y:S01]  /*9530*/  STS [R168.X4+0x284], R93 ;  /* 0x0002845da8007388 */ /* 0x000fe20000004800 */
[----:B0-----:R-:W-:-:S03]  /*9540*/  F2FP.PACK_AB R32, R17, R32 ;  /* 0x000000201120723e */ /* 0x001fc600000000ff */
[----:B------:R-:W-:Y:S01]  /*9550*/  STS [R168.X4+0xa0], R94 ;  /* 0x0000a05ea8007388 */ /* 0x000fe20000004800 */
[----:B------:R-:W-:-:S03]  /*9560*/  IADD3 R17, R0, 0xa2, RZ ;  /* 0x000000a200117810 */ /* 0x000fc60007ffe0ff */
[----:B------:R-:W-:Y:S01]  /*9570*/  STS [R168.X4+0x2a4], R95 ;  /* 0x0002a45fa8007388 */ /* 0x000fe20000004800 */
[----:B-1----:R-:W-:-:S03]  /*9580*/  F2FP.PACK_AB R19, R16, R19 ;  /* 0x000000131013723e */ /* 0x002fc600000000ff */
[----:B------:R-:W-:Y:S01]  /*9590*/  STS [R168.X4+0x100], R36 ;  /* 0x00010024a8007388 */ /* 0x000fe20000004800 */
[----:B------:R-:W-:-:S03]  /*95a0*/  IADD3 R16, R0, 0xa6, RZ ;  /* 0x000000a600107810 */ /* 0x000fc60007ffe0ff */
        /* <DEDUP_REMOVED lines=70> */
[----:B------:R2:W-:Y:S01]  /*9a10*/  STS [R168.X4+0x80], R12 ;  /* 0x0000800ca8007388 */ /* 0x0005e20000004800 */
[----:B---3--:R-:W-:-:S03]  /*9a20*/  F2FP.PACK_AB R59, R59, R102 ;  /* 0x000000663b3b723e */ /* 0x008fc600000000ff */
[----:B------:R3:W-:Y:S01]  /*9a30*/  STS [R168.X4+0x2a4], R15 ;  /* 0x0002a40fa8007388 */ /* 0x0007e20000004800 */
[----:B----4-:R-:W-:-:S03]  /*9a40*/  F2FP.PACK_AB R101, R10, R101 ;  /* 0x000000650a65723e */ /* 0x010fc600000000ff */
[----:B------:R4:W-:Y:S01]  /*9a50*/  STS [R168.X4+0x284], R13 ;  /* 0x0002840da8007388 */ /* 0x0009e20000004800 */
[----:B------:R-:W-:Y:S02]  /*9a60*/  IADD3 R10, R0, 0xda, RZ ;  /* 0x000000da000a7810 */ /* 0x000fe40007ffe0ff */
[----:B--2---:R-:W-:Y:S01]  /*9a70*/  IADD3 R12, R3, 0x2, RZ ;  /* 0x00000002030c7810 */ /* 0x004fe20007ffe0ff */
[----:B------:R2:W-:Y:S01]  /*9a80*/  STS [R168.X4+0x324], R67 ;  /* 0x00032443a8007388 */ /* 0x0005e20000004800 */
[----:B------:R-:W-:Y:S02]  /*9a90*/  F2FP.PACK_AB R57, R58, R57 ;  /* 0x000000393a39723e */ /* 0x000fe400000000ff */
[C---:B------:R-:W-:Y:S01]  /*9aa0*/  ISETP.LT.AND P2, PT, R12.reuse, c[0x0][0x17c], !P0 ;  /* 0x00005f000c007a0c */ /* 0x040fe20004741270 */
[----:B---3--:R-:W-:Y:S01]  /*9ab0*/  IMAD R15, R12, c[0x0][0x198], RZ ;  /* 0x000066000c0f7a24 */ /* 0x008fe200078e02ff */
[----:B------:R3:W-:Y:S01]  /*9ac0*/  STS [R168.X4+0x120], R66 ;  /* 0x00012042a8007388 */ /* 0x0007e20000004800 */
[----:B----4-:R-:W-:Y:S01]  /*9ad0*/  IMAD.WIDE R12, R109, 0x2, R4 ;  /* 0x000000026d0c7825 */ /* 0x010fe200078e0204 */
[----:B--2---:R-:W-:-:S02]  /*9ae0*/  IADD3 R67, R3, 0x4, RZ ;  /* 0x0000000403437810 */ /* 0x004fc40007ffe0ff */
[----:B------:R-:W-:Y:S01]  /*9af0*/  STS [R168.X4], R164 ;  /* 0x000000a4a8007388 */ /* 0x000fe20000004800 */
[----:B0-----:R-:W-:Y:S02]  /*9b00*/  F2FP.PACK_AB R56, R56, R9 ;  /* 0x000000093838723e */ /* 0x001fe400000000ff */
[----:B------:R-:W-:Y:S01]  /*9b10*/  IADD3 R9, R0, 0xe2, RZ ;  /* 0x000000e200097810 */ /* 0x000fe20007ffe0ff */
[----:B------:R-:W-:Y:S01]  /*9b20*/  STS [R168.X4+0x204], R165 ;  /* 0x000204a5a8007388 */ /* 0x000fe20000004800 */
[----:B---3--:R-:W-:-:S03]  /*9b30*/  IADD3 R66, R3, 0x6, RZ ;  /* 0x0000000603427810 */ /* 0x008fc60007ffe0ff */
[----:B------:R-:W-:Y:S01]  /*9b40*/  STS [R168.X4+0x20], R166 ;  /* 0x000020a6a8007388 */ /* 0x000fe20000004800 */
[----:B------:R-:W-:-:S03]  /*9b50*/  ISETP.LT.AND P4, PT, R66, c[0x0][0x17c], !P0 ;  /* 0x00005f0042007a0c */ /* 0x000fc60004781270 */
[----:B------:R-:W-:Y:S04]  /*9b60*/  STS [R168.X4+0x224], R167 ;  /* 0x000224a7a8007388 */ /* 0x000fe80000004800 */
[----:B------:R0:W-:Y:S04]  /*9b70*/  STS [R168.X4+0xa0], R14 ;  /* 0x0000a00ea8007388 */ /* 0x0001e80000004800 */
[----:B------:R2:W-:Y:S04]  /*9b80*/  STS [R168.X4+0x100], R64 ;  /* 0x00010040a8007388 */ /* 0x0005e80000004800 */
[----:B------:R3:W-:Y:S01]  /*9b90*/  STS [R168.X4+0x304], R65 ;  /* 0x00030441a8007388 */ /* 0x0007e20000004800 */
[----:B0-----:R-:W-:-:S03]  /*9ba0*/  IMAD.WIDE R14, R15, 0x2, R4 ;  /* 0x000000020f0e7825 */ /* 0x001fc600078e0204 */
[----:B------:R0:W-:Y:S01]  /*9bb0*/  STS [R168.X4+0x180], R76 ;  /* 0x0001804ca8007388 */ /* 0x0001e20000004800 */
[----:B--2---:R-:W-:-:S03]  /*9bc0*/  IADD3 R64, R3, 0xa, RZ ;  /* 0x0000000a03407810 */ /* 0x004fc60007ffe0ff */
[----:B------:R2:W-:Y:S01]  /*9bd0*/  STS [R168.X4+0x384], R77 ;  /* 0x0003844da8007388 */ /* 0x0005e20000004800 */
[----:B---3--:R-:W-:-:S03]  /*9be0*/  IADD3 R65, R3, 0x8, RZ ;  /* 0x0000000803417810 */ /* 0x008fc60007ffe0ff */
[----:B------:R-:W-:Y:S01]  /*9bf0*/  STS [R168.X4+0x1a0], R78 ;  /* 0x0001a04ea8007388 */ /* 0x000fe20000004800 */
[----:B------:R-:W-:Y:S02]  /*9c00*/  ISETP.LT.AND P6, PT, R64, c[0x0][0x17c], !P0 ;  /* 0x00005f0040007a0c */ /* 0x000fe400047c1270 */
[C---:B------:R-:W-:Y:S01]  /*9c10*/  ISETP.LT.AND P5, PT, R65.reuse, c[0x0][0x17c], !P0 ;  /* 0x00005f0041007a0c */ /* 0x040fe200047a1270 */
[----:B------:R-:W-:Y:S01]  /*9c20*/  STS [R168.X4+0x3a4], R79 ;  /* 0x0003a44fa8007388 */ /* 0x000fe20000004800 */
[----:B------:R-:W-:Y:S01]  /*9c30*/  IMAD R65, R65, c[0x0][0x198], RZ ;  /* 0x0000660041417a24 */ /* 0x000fe200078e02ff */
[----:B0-----:R-:W-:Y:S01]  /*9c40*/  IADD3 R76, R0, 0x22, RZ ;  /* 0x00000022004c7810 */ /* 0x001fe20007ffe0ff */
[----:B--2---:R-:W-:Y:S01]  /*9c50*/  IMAD R77, R66, c[0x0][0x198], RZ ;  /* 0x00006600424d7a24 */ /* 0x004fe200078e02ff */
[----:B------:R-:W-:Y:S06]  /*9c60*/  BAR.SYNC 0x0 ;  /* 0x0000000000007b1d */ /* 0x000fec0000000000 */
[----:B------:R0:W-:Y:S01]  /*9c70*/  @P1 STG.E.U16 [R12.64], R136 ;  /* 0x000000880c001986 */ /* 0x0001e2000c101506 */
[C---:B------:R-:W-:Y:S01]  /*9c80*/  ISETP.LT.AND P1, PT, R67.reuse, c[0x0][0x17c], !P0 ;  /* 0x00005f0043007a0c */ /* 0x040fe20004721270 */
[----:B------:R-:W-:Y:S01]  /*9c90*/  IMAD R67, R67, c[0x0][0x198], RZ ;  /* 0x0000660043437a24 */ /* 0x000fe200078e02ff */
[----:B------:R-:W-:Y:S01]  /*9ca0*/  PRMT R78, R136, 0x7632, R78 ;  /* 0x00007632884e7816 */ /* 0x000fe2000000004e */
[----:B------:R-:W-:-:S02]  /*9cb0*/  IMAD R79, R64, c[0x0][0x198], RZ ;  /* 0x00006600404f7a24 */ /* 0x000fc400078e02ff */
[--C-:B------:R-:W-:Y:S02]  /*9cc0*/  IMAD.WIDE R64, R65, 0x2, R4.reuse ;  /* 0x0000000241407825 */ /* 0x100fe400078e0204 */
[----:B------:R2:W-:Y:S01]  /*9cd0*/  @P2 STG.E.U16 [R14.64], R78 ;  /* 0x0000004e0e002986 */ /* 0x0005e2000c101506 */
[----:B------:R-:W-:Y:S02]  /*9ce0*/  ISETP.LT.AND P2, PT, R76, c[0x0][0x17c], !P0 ;  /* 0x00005f004c007a0c */ /* 0x000fe40004741270 */
[----:B------:R-:W-:Y:S01]  /*9cf0*/  IADD3 R76, R0, 0x24, RZ ;  /* 0x00000024004c7810 */ /* 0x000fe20007ffe0ff */
[----:B0-----:R-:W-:-:S04]  /*9d00*/  IMAD.WIDE R12, R67, 0x2, R4 ;  /* 0x00000002430c7825 */ /* 0x001fc800078e0204 */
[--C-:B------:R-:W-:Y:S01]  /*9d10*/  IMAD.WIDE R66, R79, 0x2, R4.reuse ;  /* 0x000000024f427825 */ /* 0x100fe200078e0204 */
[----:B------:R-:W-:Y:S01]  /*9d20*/  IADD3 R79, R3, 0xe, RZ ;  /* 0x0000000e034f7810 */ /* 0x000fe20007ffe0ff */
[----:B------:R0:W-:Y:S01]  /*9d30*/  @P1 STG.E.U16 [R12.64], R138 ;  /* 0x0000008a0c001986 */ /* 0x0001e2000c101506 */
[----:B------:R-:W-:Y:S01]  /*9d40*/  ISETP.LT.AND P1, PT, R108, c[0x0][0x17c], !P0 ;  /* 0x00005f006c007a0c */ /* 0x000fe20004721270 */
[----:B--2---:R-:W-:Y:S01]  /*9d50*/  IMAD.WIDE R14, R77, 0x2, R4 ;  /* 0x000000024d0e7825 */ /* 0x004fe200078e0204 */
[C---:B------:R-:W-:Y:S02]  /*9d60*/  IADD3 R78, R3.reuse, 0x10, RZ ;  /* 0x00000010034e7810 */ /* 0x040fe40007ffe0ff */
[----:B------:R-:W-:Y:S02]  /*9d70*/  IADD3 R77, R3, 0x12, RZ ;  /* 0x00000012034d7810 */ /* 0x000fe40007ffe0ff */
[----:B------:R2:W-:Y:S01]  /*9d80*/  @P4 STG.E.U16 [R14.64], R110 ;  /* 0x0000006e0e004986 */ /* 0x0005e2000c101506 */
[----:B------:R-:W-:-:S03]  /*9d90*/  ISETP.LT.AND P4, PT, R79, c[0x0][0x17c], !P0 ;  /* 0x00005f004f007a0c */ /* 0x000fc60004781270 */
[----:B------:R3:W-:Y:S01]  /*9da0*/  @P5 STG.E.U16 [R64.64], R170 ;  /* 0x000000aa40005986 */ /* 0x0007e2000c101506 */
[----:B0-----:R-:W-:Y:S01]  /*9db0*/  IMAD R13, R108, c[0x0][0x198], RZ ;  /* 0x000066006c0d7a24 */ /* 0x001fe200078e02ff */
[----:B------:R-:W-:Y:S02]  /*9dc0*/  ISETP.LT.AND P5, PT, R78, c[0x0][0x17c], !P0 ;  /* 0x00005f004e007a0c */ /* 0x000fe400047a1270 */
[----:B------:R0:W-:Y:S01]  /*9dd0*/  @P6 STG.E.U16 [R66.64], R111 ;  /* 0x0000006f42006986 */ /* 0x0001e2000c101506 */
[----:B------:R-:W-:Y:S01]  /*9de0*/  ISETP.LT.AND P6, PT, R77, c[0x0][0x17c], !P0 ;  /* 0x00005f004d007a0c */ /* 0x000fe200047c1270 */
[----:B------:R-:W-:Y:S01]  /*9df0*/  IMAD.WIDE R12, R13, 0x2, R4 ;  /* 0x000000020d0c7825 */ /* 0x000fe200078e0204 */
[----:B------:R-:W-:-:S03]  /*9e00*/  PRMT R108, R132, 0x7632, R108 ;  /* 0x00007632846c7816 */ /* 0x000fc6000000006c */
[----:B--2---:R-:W-:Y:S01]  /*9e10*/  IMAD R15, R79, c[0x0][0x198], RZ ;  /* 0x000066004f0f7a24 */ /* 0x004fe200078e02ff */
[----:B------:R-:W-:Y:S01]  /*9e20*/  PRMT R79, R134, 0x7632, R79 ;  /* 0x00007632864f7816 */ /* 0x000fe2000000004f */
[----:B---3--:R-:W-:Y:S01]  /*9e30*/  IMAD R65, R78, c[0x0][0x198], RZ ;  /* 0x000066004e417a24 */ /* 0x008fe200078e02ff */
[----:B------:R-:W-:Y:S01]  /*9e40*/  IADD3 R78, R3, 0x14, RZ ;  /* 0x00000014034e7810 */ /* 0x000fe20007ffe0ff */
[--C-:B------:R-:W-:Y:S01]  /*9e50*/  IMAD.WIDE R14, R15, 0x2, R4.reuse ;  /* 0x000000020f0e7825 */ /* 0x100fe200078e0204 */
[----:B------:R2:W-:Y:S01]  /*9e60*/  @P1 STG.E.U16 [R12.64], R134 ;  /* 0x000000860c001986 */ /* 0x0005e2000c101506 */
[----:B------:R-:W-:Y:S02]  /*9e70*/  ISETP.LT.AND P1, PT, R76, c[0x0][0x17c], !P0 ;  /* 0x00005f004c007a0c */ /* 0x000fe40004721270 */
[----:B0-----:R-:W-:Y:S01]  /*9e80*/  IMAD R67, R77, c[0x0][0x198], RZ ;  /* 0x000066004d437a24 */ /* 0x001fe200078e02ff */
[----:B------:R0:W-:Y:S01]  /*9e90*/  @P4 STG.E.U16 [R14.64], R79 ;  /* 0x0000004f0e004986 */ /* 0x0001e2000c101506 */
[----:B------:R-:W-:Y:S01]  /*9ea0*/  IMAD.WIDE R64, R65, 0x2, R4 ;  /* 0x0000000241407825 */ /* 0x000fe200078e0204 */
[----:B------:R-:W-:-:S02]  /*9eb0*/  ISETP.LT.AND P4, PT, R78, c[0x0][0x17c], !P0 ;  /* 0x00005f004e007a0c */ /* 0x000fc40004781270 */
[----:B------:R-:W-:Y:S01]  /*9ec0*/  IADD3 R77, R3, 0x16, RZ ;  /* 0x00000016034d7810 */ /* 0x000fe20007ffe0ff */
[--C-:B------:R-:W-:Y:S01]  /*9ed0*/  IMAD.WIDE R66, R67, 0x2, R4.reuse ;  /* 0x0000000243427825 */ /* 0x100fe200078e0204 */
[----:B------:R-:W-:Y:S01]  /*9ee0*/  IADD3 R76, R3, 0x18, RZ ;  /* 0x00000018034c7810 */ /* 0x000fe20007ffe0ff */
[----:B------:R3:W-:Y:S02]  /*9ef0*/  @P5 STG.E.U16 [R64.64], R132 ;  /* 0x0000008440005986 */ /* 0x0007e4000c101506 */
[----:B--2---:R-:W-:Y:S01]  /*9f00*/  IMAD R13, R78, c[0x0][0x198], RZ ;  /* 0x000066004e0d7a24 */ /* 0x004fe200078e02ff */
[----:B------:R-:W-:Y:S01]  /*9f10*/  ISETP.LT.AND P5, PT, R76, c[0x0][0x17c], !P0 ;  /* 0x00005f004c007a0c */ /* 0x000fe200047a1270 */
[----:B------:R2:W-:Y:S01]  /*9f20*/  @P6 STG.E.U16 [R66.64], R108 ;  /* 0x0000006c42006986 */ /* 0x0005e2000c101506 */
[----:B------:R-:W-:Y:S01]  /*9f30*/  ISETP.LT.AND P6, PT, R77, c[0x0][0x17c], !P0 ;  /* 0x00005f004d007a0c */ /* 0x000fe200047c1270 */
[----:B------:R-:W-:Y:S01]  /*9f40*/  IMAD.WIDE R12, R13, 0x2, R4 ;  /* 0x000000020d0c7825 */ /* 0x000fe200078e0204 */
[----:B------:R-:W-:-:S03]  /*9f50*/  PRMT R78, R122, 0x7632, R78 ;  /* 0x000076327a4e7816 */ /* 0x000fc6000000004e */
[----:B0-----:R-:W-:Y:S01]  /*9f60*/  IMAD R15, R77, c[0x0][0x198], RZ ;  /* 0x000066004d0f7a24 */ /* 0x001fe200078e02ff */
[----:B------:R-:W-:Y:S01]  /*9f70*/  @P4 STG.E.U16 [R12.64], R122 ;  /* 0x0000007a0c004986 */ /* 0x000fe2000c101506 */
[----:B---3--:R-:W-:Y:S01]  /*9f80*/  IMAD R65, R76, c[0x0][0x198], RZ ;  /* 0x000066004c417a24 */ /* 0x008fe200078e02ff */
[----:B------:R-:W-:Y:S01]  /*9f90*/  IADD3 R76, R0, 0x26, RZ ;  /* 0x00000026004c7810 */ /* 0x000fe20007ffe0ff */
[----:B------:R-:W-:Y:S01]  /*9fa0*/  IMAD.WIDE R14, R15, 0x2, R4 ;  /* 0x000000020f0e7825 */ /* 0x000fe200078e0204 */
[----:B--2---:R-:W-:-:S03]  /*9fb0*/  IADD3 R67, R3, 0x1a, RZ ;  /* 0x0000001a03437810 */ /* 0x004fc60007ffe0ff */
[--C-:B------:R-:W-:Y:S01]  /*9fc0*/  IMAD.WIDE R64, R65, 0x2, R4.reuse ;  /* 0x0000000241407825 */ /* 0x100fe200078e0204 */
[----:B------:R-:W-:Y:S01]  /*9fd0*/  IADD3 R66, R3, 0x1c, RZ ;  /* 0x0000001c03427810 */ /* 0x000fe20007ffe0ff */
[----:B------:R0:W-:Y:S01]  /*9fe0*/  @P6 STG.E.U16 [R14.64], R78 ;  /* 0x0000004e0e006986 */ /* 0x0001e2000c101506 */
[C---:B------:R-:W-:Y:S01]  /*9ff0*/  ISETP.LT.AND P4, PT, R67.reuse, c[0x0][0x17c], !P0 ;  /* 0x00005f0043007a0c */ /* 0x040fe20004781270 */
[----:B------:R-:W-:Y:S01]  /*a000*/  IMAD R67, R67, c[0x0][0x198], RZ ;  /* 0x0000660043437a24 */ /* 0x000fe200078e02ff */
[----:B------:R-:W-:Y:S01]  /*a010*/  ISETP.LT.AND P6, PT, R76, c[0x0][0x17c], !P0 ;  /* 0x00005f004c007a0c */ /* 0x000fe200047c1270 */
[----:B------:R2:W-:Y:S01]  /*a020*/  @P5 STG.E.U16 [R64.64], R120 ;  /* 0x0000007840005986 */ /* 0x0005e2000c101506 */
[C---:B------:R-:W-:Y:S01]  /*a030*/  ISETP.LT.AND P5, PT, R66.reuse, c[0x0][0x17c], !P0 ;  /* 0x00005f0042007a0c */ /* 0x040fe200047a1270 */
[----:B------:R-:W-:Y:S02]  /*a040*/  IMAD R77, R66, c[0x0][0x198], RZ ;  /* 0x00006600424d7a24 */ /* 0x000fe400078e02ff */
[----:B------:R-:W-:Y:S01]  /*a050*/  IMAD.WIDE R66, R67, 0x2, R4 ;  /* 0x0000000243427825 */ /* 0x000fe200078e0204 */
[----:B0-----:R-:W-:-:S03]  /*a060*/  IADD3 R14, R3, 0x1e, RZ ;  /* 0x0000001e030e7810 */ /* 0x001fc60007ffe0ff */
[----:B------:R-:W-:Y:S01]  /*a070*/  IMAD.WIDE R12, R77, 0x2, R4 ;  /* 0x000000024d0c7825 */ /* 0x000fe200078e0204 */
[----:B------:R-:W-:Y:S02]  /*a080*/  PRMT R77, R114, 0x7632, R77 ;  /* 0x00007632724d7816 */ /* 0x000fe4000000004d */
[----:B--2---:R-:W-:Y:S01]  /*a090*/  PRMT R65, R120, 0x7632, R65 ;  /* 0x0000763278417816 */ /* 0x004fe20000000041 */
[----:B------:R-:W-:Y:S01]  /*a0a0*/  IMAD.MOV.U32 R64, RZ, RZ, c[0x0][0x198] ;  /* 0x00006600ff407624 */ /* 0x000fe200078e00ff */
[----:B------:R-:W-:Y:S01]  /*a0b0*/  IADD3 R3, R0, 0x28, RZ ;  /* 0x0000002800037810 */ /* 0x000fe20007ffe0ff */
[C---:B------:R-:W-:Y:S02]  /*a0c0*/  IMAD R15, R14.reuse, c[0x0][0x198], RZ ;  /* 0x000066000e0f7a24 */ /* 0x040fe400078e02ff */
[----:B------:R0:W-:Y:S01]  /*a0d0*/  @P4 STG.E.U16 [R66.64], R65 ;  /* 0x0000004142004986 */ /* 0x0001e2000c101506 */
[----:B------:R-:W-:Y:S01]  /*a0e0*/  ISETP.LT.AND P4, PT, R14, c[0x0][0x17c], !P0 ;  /* 0x00005f000e007a0c */ /* 0x000fe20004781270 */
[----:B------:R-:W-:-:S02]  /*a0f0*/  IMAD R109, R64, 0x20, R109 ;  /* 0x00000020406d7824 */ /* 0x000fc400078e026d */
[----:B------:R2:W-:Y:S01]  /*a100*/  @P5 STG.E.U16 [R12.64], R114 ;  /* 0x000000720c005986 */ /* 0x0005e2000c101506 */
[--C-:B------:R-:W-:Y:S01]  /*a110*/  IMAD.WIDE R14, R15, 0x2, R4.reuse ;  /* 0x000000020f0e7825 */ /* 0x100fe200078e0204 */
[----:B------:R-:W-:Y:S02]  /*a120*/  ISETP.LT.AND P5, PT, R3, c[0x0][0x17c], !P0 ;  /* 0x00005f0003007a0c */ /* 0x000fe400047a1270 */
[----:B------:R-:W-:Y:S01]  /*a130*/  IADD3 R3, R0, 0x2a, RZ ;  /* 0x0000002a00037810 */ /* 0x000fe20007ffe0ff */
[----:B------:R-:W-:Y:S02]  /*a140*/  IMAD.MOV.U32 R76, RZ, RZ, c[0x0][0x198] ;  /* 0x00006600ff4c7624 */ /* 0x000fe400078e00ff */
[----:B0-----:R-:W-:Y:S02]  /*a150*/  IMAD.MOV.U32 R66, RZ, RZ, c[0x0][0x198] ;  /* 0x00006600ff427624 */ /* 0x001fe400078e00ff */
[----:B------:R-:W-:Y:S01]  /*a160*/  IMAD.WIDE R64, R109, 0x2, R4 ;  /* 0x000000026d407825 */ /* 0x000fe200078e0204 */
[----:B------:R0:W-:Y:S01]  /*a170*/  @P4 STG.E.U16 [R14.64], R77 ;  /* 0x0000004d0e004986 */ /* 0x0001e2000c101506 */
[----:B------:R-:W-:-:S02]  /*a180*/  ISETP.LT.AND P4, PT, R3, c[0x0][0x17c], !P0 ;  /* 0x00005f0003007a0c */ /* 0x000fc40004781270 */
[----:B--2---:R-:W-:Y:S01]  /*a190*/  IMAD R13, R66, 0x2, R109 ;  /* 0x00000002420d7824 */ /* 0x004fe200078e026d */
[C---:B------:R-:W-:Y:S01]  /*a1a0*/  IADD3 R66, R0.reuse, 0x2c, RZ ;  /* 0x0000002c00427810 */ /* 0x040fe20007ffe0ff */
[----:B------:R-:W-:Y:S01]  /*a1b0*/  IMAD.MOV.U32 R12, RZ, RZ, c[0x0][0x198] ;  /* 0x00006600ff0c7624 */ /* 0x000fe200078e00ff */
[----:B------:R2:W-:Y:S01]  /*a1c0*/  @P3 STG.E.U16 [R64.64], R118 ;  /* 0x0000007640003986 */ /* 0x0005e2000c101506 */
[----:B------:R-:W-:Y:S02]  /*a1d0*/  IADD3 R3, R0, 0x2e, RZ ;  /* 0x0000002e00037810 */ /* 0x000fe40007ffe0ff */
[----:B------:R-:W-:Y:S01]  /*a1e0*/  IMAD R67, R12, 0x2, R13 ;  /* 0x000000020c437824 */ /* 0x000fe200078e020d */
[----:B------:R-:W-:Y:S01]  /*a1f0*/  ISETP.LT.AND P3, PT, R66, c[0x0][0x17c], !P0 ;  /* 0x00005f0042007a0c */ /* 0x000fe20004761270 */
[----:B------:R-:W-:-:S04]  /*a200*/  IMAD.WIDE R12, R13, 0x2, R4 ;  /* 0x000000020d0c7825 */ /* 0x000fc800078e0204 */
[----:B0-----:R-:W-:Y:S01]  /*a210*/  IMAD.WIDE R14, R67, 0x2, R4 ;  /* 0x00000002430e7825 */ /* 0x001fe200078e0204 */
[----:B--2---:R-:W-:-:S03]  /*a220*/  PRMT R65, R118, 0x7632, R65 ;  /* 0x0000763276417816 */ /* 0x004fc60000000041 */
[----:B------:R-:W-:Y:S02]  /*a230*/  IMAD R67, R76, 0x2, R67 ;  /* 0x000000024c437824 */ /* 0x000fe400078e0243 */
[----:B------:R-:W-:Y:S01]  /*a240*/  IMAD.MOV.U32 R66, RZ, RZ, c[0x0][0x198] ;  /* 0x00006600ff427624 */ /* 0x000fe200078e00ff */
[----:B------:R0:W-:Y:S01]  /*a250*/  @P2 STG.E.U16 [R12.64], R65 ;  /* 0x000000410c002986 */ /* 0x0001e2000c101506 */
[----:B------:R-:W-:Y:S02]  /*a260*/  ISETP.LT.AND P2, PT, R3, c[0x0][0x17c], !P0 ;  /* 0x00005f0003007a0c */ /* 0x000fe40004741270 */
[----:B------:R-:W-:Y:S01]  /*a270*/  IADD3 R3, R0, 0x30, RZ ;  /* 0x0000003000037810 */ /* 0x000fe20007ffe0ff */
[----:B------:R2:W-:Y:S03]  /*a280*/  @P1 STG.E.U16 [R14.64], R116 ;  /* 0x000000740e001986 */ /* 0x0005e6000c101506 */
[----:B------:R-:W-:-:S02]  /*a290*/  ISETP.LT.AND P1, PT, R3, c[0x0][0x17c], !P0 ;  /* 0x00005f0003007a0c */ /* 0x000fc40004721270 */
[----:B------:R-:W-:Y:S01]  /*a2a0*/  IADD3 R3, R0, 0x32, RZ ;  /* 0x0000003200037810 */ /* 0x000fe20007ffe0ff */
[----:B0-----:R-:W-:Y:S01]  /*a2b0*/  IMAD.WIDE R64, R67, 0x2, R4 ;  /* 0x0000000243407825 */ /* 0x001fe200078e0204 */
[----:B------:R-:W-:-:S03]  /*a2c0*/  PRMT R13, R116, 0x7632, R13 ;  /* 0x00007632740d7816 */ /* 0x000fc6000000000d */
[C---:B------:R-:W-:Y:S02]  /*a2d0*/  IMAD R67, R66.reuse, 0x2, R67 ;  /* 0x0000000242437824 */ /* 0x040fe400078e0243 */
[----:B------:R0:W-:Y:S01]  /*a2e0*/  @P6 STG.E.U16 [R64.64], R13 ;  /* 0x0000000d40006986 */ /* 0x0001e2000c101506 */
[----:B------:R-:W-:Y:S01]  /*a2f0*/  ISETP.LT.AND P6, PT, R3, c[0x0][0x17c], !P0 ;  /* 0x00005f0003007a0c */ /* 0x000fe200047c1270 */
[----:B------:R-:W-:Y:S01]  /*a300*/  IMAD R77, R66, 0x2, R67 ;  /* 0x00000002424d7824 */ /* 0x000fe200078e0243 */
[----:B------:R-:W-:-:S03]  /*a310*/  IADD3 R3, R0, 0x34, RZ ;  /* 0x0000003400037810 */ /* 0x000fc60007ffe0ff */
[----:B--2---:R-:W-:-:S04]  /*a320*/  IMAD.WIDE R14, R77, 0x2, R4 ;  /* 0x000000024d0e7825 */ /* 0x004fc800078e0204 */
[----:B------:R-:W-:Y:S02]  /*a330*/  IMAD R77, R66, 0x2, R77 ;  /* 0x00000002424d7824 */ /* 0x000fe400078e024d */
[----:B0-----:R-:W-:Y:S01]  /*a340*/  IMAD.WIDE R12, R67, 0x2, R4 ;  /* 0x00000002430c7825 */ /* 0x001fe200078e0204 */
[----:B------:R-:W-:-:S03]  /*a350*/  PRMT R67, R112, 0x7632, R67 ;  /* 0x0000763270437816 */ /* 0x000fc60000000043 */
[----:B------:R-:W-:Y:S01]  /*a360*/  IMAD.MOV.U32 R64, RZ, RZ, c[0x0][0x198] ;  /* 0x00006600ff407624 */ /* 0x000fe200078e00ff */
[----:B------:R0:W-:Y:S01]  /*a370*/  @P5 STG.E.U16 [R12.64], R112 ;  /* 0x000000700c005986 */ /* 0x0001e2000c101506 */
[----:B------:R-:W-:Y:S02]  /*a380*/  ISETP.LT.AND P5, PT, R3, c[0x0][0x17c], !P0 ;  /* 0x00005f0003007a0c */ /* 0x000fe400047a1270 */
[----:B------:R-:W-:Y:S01]  /*a390*/  IMAD R65, R64, 0x2, R77 ;  /* 0x0000000240417824 */ /* 0x000fe200078e024d */
[----:B------:R2:W-:Y:S01]  /*a3a0*/  @P4 STG.E.U16 [R14.64], R67 ;  /* 0x000000430e004986 */ /* 0x0005e2000c101506 */
[C---:B------:R-:W-:Y:S02]  /*a3b0*/  IADD3 R64, R0.reuse, 0x36, RZ ;  /* 0x0000003600407810 */ /* 0x040fe40007ffe0ff */
[----:B------:R-:W-:Y:S02]  /*a3c0*/  IADD3 R3, R0, 0x38, RZ ;  /* 0x0000003800037810 */ /* 0x000fe40007ffe0ff */
[----:B------:R-:W-:Y:S01]  /*a3d0*/  ISETP.LT.AND P4, PT, R64, c[0x0][0x17c], !P0 ;  /* 0x00005f0040007a0c */ /* 0x000fe20004781270 */
[----:B------:R-:W-:-:S02]  /*a3e0*/  IMAD.MOV.U32 R64, RZ, RZ, c[0x0][0x198] ;  /* 0x00006600ff407624 */ /* 0x000fc400078e00ff */
[----:B0-----:R-:W-:Y:S01]  /*a3f0*/  IMAD.WIDE R12, R65, 0x2, R4 ;  /* 0x00000002410c7825 */ /* 0x001fe200078e0204 */
[----:B--2---:R-:W-:-:S03]  /*a400*/  F2FP.PACK_AB R15, R43, R42 ;  /* 0x0000002a2b0f723e */ /* 0x004fc600000000ff */
[----:B------:R-:W-:Y:S01]  /*a410*/  IMAD.WIDE R42, R77, 0x2, R4 ;  /* 0x000000024d2a7825 */ /* 0x000fe200078e0204 */
[----:B------:R-:W-:Y:S02]  /*a420*/  PRMT R67, R40, 0x7632, R67 ;  /* 0x0000763228437816 */ /* 0x000fe40000000043 */
[C---:B------:R-:W-:Y:S01]  /*a430*/  PRMT R76, R15.reuse, 0x7610, R76 ;  /* 0x000076100f4c7816 */ /* 0x040fe2000000004c */
[----:B------:R-:W-:Y:S01]  /*a440*/  IMAD.MOV.U32 R14, RZ, RZ, c[0x0][0x198] ;  /* 0x00006600ff0e7624 */ /* 0x000fe200078e00ff */
[----:B------:R-:W-:Y:S01]  /*a450*/  PRMT R77, R15, 0x7632, R77 ;  /* 0x000076320f4d7816 */ /* 0x000fe2000000004d */
[----:B------:R-:W-:Y:S01]  /*a460*/  IMAD R15, R66, 0x2, R65 ;  /* 0x00000002420f7824 */ /* 0x000fe200078e0241 */
[----:B------:R-:W-:Y:S01]  /*a470*/  PRMT R66, R40, 0x7610, R66 ;  /* 0x0000761028427816 */ /* 0x000fe20000000042 */
[----:B------:R0:W-:Y:S01]  /*a480*/  @P3 STG.E.U16 [R42.64], R76 ;  /* 0x0000004c2a003986 */ /* 0x0001e2000c101506 */
[----:B------:R-:W-:Y:S01]  /*a490*/  IMAD.MOV.U32 R40, RZ, RZ, c[0x0][0x198] ;  /* 0x00006600ff287624 */ /* 0x000fe200078e00ff */
[----:B------:R-:W-:Y:S01]  /*a4a0*/  ISETP.LT.AND P3, PT, R3, c[0x0][0x17c], !P0 ;  /* 0x00005f0003007a0c */ /* 0x000fe20004761270 */
[----:B------:R-:W-:Y:S01]  /*a4b0*/  IMAD R65, R14, 0x2, R15 ;  /* 0x000000020e417824 */ /* 0x000fe200078e020f */
[----:B------:R2:W-:Y:S01]  /*a4c0*/  @P2 STG.E.U16 [R12.64], R77 ;  /* 0x0000004d0c002986 */ /* 0x0005e2000c101506 */
[----:B------:R-:W-:Y:S01]  /*a4d0*/  IMAD.WIDE R14, R15, 0x2, R4 ;  /* 0x000000020f0e7825 */ /* 0x000fe200078e0204 */
[----:B------:R-:W-:-:S02]  /*a4e0*/  ISETP.LT.AND P2, PT, R23, c[0x0][0x17c], !P0 ;  /* 0x00005f0017007a0c */ /* 0x000fc40004741270 */
[C---:B------:R-:W-:Y:S02]  /*a4f0*/  IADD3 R3, R0.reuse, 0x3c, RZ ;  /* 0x0000003c00037810 */ /* 0x040fe40007ffe0ff */
[----:B------:R3:W-:Y:S01]  /*a500*/  @P1 STG.E.U16 [R14.64], R66 ;  /* 0x000000420e001986 */ /* 0x0007e2000c101506 */
[----:B0-----:R-:W-:Y:S01]  /*a510*/  IMAD.WIDE R42, R65, 0x2, R4 ;  /* 0x00000002412a7825 */ /* 0x001fe200078e0204 */
[----:B------:R-:W-:Y:S02]  /*a520*/  ISETP.LT.AND P1, PT, R3, c[0x0][0x17c], !P0 ;  /* 0x00005f0003007a0c */ /* 0x000fe40004721270 */
[----:B------:R-:W-:Y:S01]  /*a530*/  IADD3 R3, R0, 0x40, RZ ;  /* 0x0000004000037810 */ /* 0x000fe20007ffe0ff */
[----:B--2---:R-:W-:Y:S01]  /*a540*/  IMAD R13, R64, 0x2, R65 ;  /* 0x00000002400d7824 */ /* 0x004fe200078e0241 */
[----:B------:R0:W-:Y:S01]  /*a550*/  @P6 STG.E.U16 [R42.64], R67 ;  /* 0x000000432a006986 */ /* 0x0001e2000c101506 */
[----:B------:R-:W-:Y:S01]  /*a560*/  IMAD.MOV.U32 R12, RZ, RZ, c[0x0][0x198] ;  /* 0x00006600ff0c7624 */ /* 0x000fe200078e00ff */
[----:B------:R-:W-:Y:S01]  /*a570*/  ISETP.LT.AND P6, PT, R20, c[0x0][0x17c], !P0 ;  /* 0x00005f0014007a0c */ /* 0x000fe200047c1270 */
[----:B------:R-:W-:Y:S01]  /*a580*/  IMAD.MOV.U32 R20, RZ, RZ, c[0x0][0x198] ;  /* 0x00006600ff147624 */ /* 0x000fe200078e00ff */
[----:B------:R-:W-:Y:S01]  /*a590*/  PRMT R64, R41, 0x7632, R64 ;  /* 0x0000763229407816 */ /* 0x000fe20000000040 */
[----:B------:R-:W-:-:S02]  /*a5a0*/  IMAD R23, R12, 0x2, R13 ;  /* 0x000000020c177824 */ /* 0x000fc400078e020d */
[----:B------:R-:W-:-:S04]  /*a5b0*/  IMAD.WIDE R12, R13, 0x2, R4 ;  /* 0x000000020d0c7825 */ /* 0x000fc800078e0204 */
[----:B---3--:R-:W-:Y:S01]  /*a5c0*/  IMAD.WIDE R14, R23, 0x2, R4 ;  /* 0x00000002170e7825 */ /* 0x008fe200078e0204 */
[----:B0-----:R-:W-:-:S03]  /*a5d0*/  PRMT R43, R41, 0x7610, R43 ;  /* 0x00007610292b7816 */ /* 0x001fc6000000002b */
[----:B------:R-:W-:Y:S02]  /*a5e0*/  IMAD R23, R40, 0x2, R23 ;  /* 0x0000000228177824 */ /* 0x000fe400078e0217 */
[----:B------:R0:W-:Y:S01]  /*a5f0*/  @P5 STG.E.U16 [R12.64], R43 ;  /* 0x0000002b0c005986 */ /* 0x0001e2000c101506 */
[----:B------:R-:W-:Y:S01]  /*a600*/  ISETP.LT.AND P5, PT, R3, c[0x0][0x17c], !P0 ;  /* 0x00005f0003007a0c */ /* 0x000fe200047a1270 */
[----:B------:R-:W-:Y:S01]  /*a610*/  IMAD R41, R20, 0x2, R23 ;  /* 0x0000000214297824 */ /* 0x000fe200078e0217 */
[C---:B------:R-:W-:Y:S01]  /*a620*/  IADD3 R3, R0.reuse, 0x44, RZ ;  /* 0x0000004400037810 */ /* 0x040fe20007ffe0ff */
[----:B------:R2:W-:Y:S01]  /*a630*/  @P4 STG.E.U16 [R14.64], R64 ;  /* 0x000000400e004986 */ /* 0x0005e2000c101506 */
[C---:B------:R-:W-:Y:S02]  /*a640*/  IADD3 R20, R0.reuse, 0x46, RZ ;  /* 0x0000004600147810 */ /* 0x040fe40007ffe0ff */
[----:B0-----:R-:W-:Y:S01]  /*a650*/  F2FP.PACK_AB R13, R7, R22 ;  /* 0x00000016070d723e */ /* 0x001fe200000000ff */
[----:B------:R-:W-:Y:S01]  /*a660*/  IMAD.WIDE R22, R23, 0x2, R4 ;  /* 0x0000000217167825 */ /* 0x000fe200078e0204 */
[----:B------:R-:W-:-:S02]  /*a670*/  IADD3 R7, R0, 0x42, RZ ;  /* 0x0000004200077810 */ /* 0x000fc40007ffe0ff */
[C---:B--2---:R-:W-:Y:S01]  /*a680*/  PRMT R15, R13.reuse, 0x7610, R15 ;  /* 0x000076100d0f7816 */ /* 0x044fe2000000000f */
[----:B------:R-:W-:Y:S01]  /*a690*/  IMAD.MOV.U32 R14, RZ, RZ, c[0x0][0x198] ;  /* 0x00006600ff0e7624 */ /* 0x000fe200078e00ff */
[----:B------:R-:W-:Y:S01]  /*a6a0*/  PRMT R42, R13, 0x7632, R42 ;  /* 0x000076320d2a7816 */ /* 0x000fe2000000002a */
[----:B------:R-:W-:Y:S01]  /*a6b0*/  IMAD.WIDE R12, R41, 0x2, R4 ;  /* 0x00000002290c7825 */ /* 0x000fe200078e0204 */
[----:B------:R-:W-:Y:S01]  /*a6c0*/  ISETP.LT.AND P4, PT, R7, c[0x0][0x17c], !P0 ;  /* 0x00005f0007007a0c */ /* 0x000fe20004781270 */
[----:B------:R0:W-:Y:S01]  /*a6d0*/  @P3 STG.E.U16 [R22.64], R15 ;  /* 0x0000000f16003986 */ /* 0x0001e2000c101506 */
[----:B------:R-:W-:Y:S01]  /*a6e0*/  ISETP.LT.AND P3, PT, R3, c[0x0][0x17c], !P0 ;  /* 0x00005f0003007a0c */ /* 0x000fe20004761270 */
[----:B------:R-:W-:Y:S01]  /*a6f0*/  IMAD R7, R40, 0x2, R41 ;  /* 0x0000000228077824 */ /* 0x000fe200078e0229 */
[----:B------:R-:W-:Y:S01]  /*a700*/  IADD3 R3, R0, 0x48, RZ ;  /* 0x0000004800037810 */ /* 0x000fe20007ffe0ff */
[----:B------:R2:W-:Y:S01]  /*a710*/  @P2 STG.E.U16 [R12.64], R42 ;  /* 0x0000002a0c002986 */ /* 0x0005e2000c101506 */
[----:B------:R-:W-:-:S02]  /*a720*/  ISETP.LT.AND P2, PT, R20, c[0x0][0x17c], !P0 ;  /* 0x00005f0014007a0c */ /* 0x000fc40004741270 */
[----:B------:R-:W-:Y:S01]  /*a730*/  IADD3 R20, R0, 0x4a, RZ ;  /* 0x0000004a00147810 */ /* 0x000fe20007ffe0ff */
[----:B0-----:R-:W-:Y:S01]  /*a740*/  IMAD.MOV.U32 R22, RZ, RZ, c[0x0][0x198] ;  /* 0x00006600ff167624 */ /* 0x001fe200078e00ff */
[----:B--2---:R-:W-:Y:S01]  /*a750*/  F2FP.PACK_AB R13, R6, R21 ;  /* 0x00000015060d723e */ /* 0x004fe200000000ff */
[----:B------:R-:W-:Y:S02]  /*a760*/  IMAD R21, R14, 0x2, R7 ;  /* 0x000000020e157824 */ /* 0x000fe400078e0207 */
[----:B------:R-:W-:Y:S01]  /*a770*/  IMAD.MOV.U32 R12, RZ, RZ, c[0x0][0x198] ;  /* 0x00006600ff0c7624 */ /* 0x000fe200078e00ff */
[----:B------:R-:W-:Y:S01]  /*a780*/  PRMT R23, R13, 0x7610, R23 ;  /* 0x000076100d177816 */ /* 0x000fe20000000017 */
[----:B------:R-:W-:Y:S01]  /*a790*/  IMAD.WIDE R6, R7, 0x2, R4 ;  /* 0x0000000207067825 */ /* 0x000fe200078e0204 */
[----:B------:R-:W-:-:S03]  /*a7a0*/  PRMT R41, R13, 0x7632, R41 ;  /* 0x000076320d297816 */ /* 0x000fc60000000029 */
[----:B------:R-:W-:Y:S01]  /*a7b0*/  IMAD R13, R40, 0x2, R21 ;  /* 0x00000002280d7824 */ /* 0x000fe200078e0215 */
[----:B------:R0:W-:Y:S01]  /*a7c0*/  @P1 STG.E.U16 [R6.64], R23 ;  /* 0x0000001706001986 */ /* 0x0001e2000c101506 */
[----:B------:R-:W-:Y:S01]  /*a7d0*/  IMAD.WIDE R14, R21, 0x2, R4 ;  /* 0x00000002150e7825 */ /* 0x000fe200078e0204 */
[----:B------:R-:W-:Y:S02]  /*a7e0*/  ISETP.LT.AND P1, PT, R3, c[0x0][0x17c], !P0 ;  /* 0x00005f0003007a0c */ /* 0x000fe40004721270 */
[----:B------:R-:W-:Y:S01]  /*a7f0*/  PRMT R40, R50, 0x7632, R40 ;  /* 0x0000763232287816 */ /* 0x000fe20000000028 */
[----:B------:R-:W-:Y:S01]  /*a800*/  IMAD R21, R12, 0x2, R13 ;  /* 0x000000020c157824 */ /* 0x000fe200078e020d */
[----:B------:R2:W-:Y:S01]  /*a810*/  @P6 STG.E.U16 [R14.64], R41 ;  /* 0x000000290e006986 */ /* 0x0005e2000c101506 */
[----:B------:R-:W-:Y:S01]  /*a820*/  IMAD.WIDE R12, R13, 0x2, R4 ;  /* 0x000000020d0c7825 */ /* 0x000fe200078e0204 */
[----:B------:R-:W-:Y:S02]  /*a830*/  ISETP.LT.AND P6, PT, R20, c[0x0][0x17c], !P0 ;  /* 0x00005f0014007a0c */ /* 0x000fe400047c1270 */
[----:B------:R-:W-:-:S02]  /*a840*/  IADD3 R3, R0, 0x4c, RZ ;  /* 0x0000004c00037810 */ /* 0x000fc40007ffe0ff */
[----:B0-----:R-:W-:Y:S01]  /*a850*/  PRMT R23, R53, 0x7632, R23 ;  /* 0x0000763235177816 */ /* 0x001fe20000000017 */
[----:B------:R-:W-:Y:S01]  /*a860*/  IMAD.WIDE R6, R21, 0x2, R4 ;  /* 0x0000000215067825 */ /* 0x000fe200078e0204 */
[----:B------:R0:W-:Y:S01]  /*a870*/  @P5 STG.E.U16 [R12.64], R53 ;  /* 0x000000350c005986 */ /* 0x0001e2000c101506 */
[----:B------:R-:W-:Y:S02]  /*a880*/  IADD3 R20, R0, 0x4e, RZ ;  /* 0x0000004e00147810 */ /* 0x000fe40007ffe0ff */
[----:B------:R-:W-:Y:S01]  /*a890*/  ISETP.LT.AND P5, PT, R3, c[0x0][0x17c], !P0 ;  /* 0x00005f0003007a0c */ /* 0x000fe200047a1270 */
[----:B--2---:R-:W-:Y:S01]  /*a8a0*/  IMAD R15, R22, 0x2, R21 ;  /* 0x00000002160f7824 */ /* 0x004fe200078e0215 */
[----:B------:R2:W-:Y:S01]  /*a8b0*/  @P4 STG.E.U16 [R6.64], R23 ;  /* 0x0000001706004986 */ /* 0x0005e2000c101506 */
[----:B------:R-:W-:Y:S01]  /*a8c0*/  IMAD.MOV.U32 R14, RZ, RZ, c[0x0][0x198] ;  /* 0x00006600ff0e7624 */ /* 0x000fe200078e00ff */
[----:B------:R-:W-:Y:S02]  /*a8d0*/  ISETP.LT.AND P4, PT, R20, c[0x0][0x17c], !P0 ;  /* 0x00005f0014007a0c */ /* 0x000fe40004781270 */
[----:B------:R-:W-:Y:S01]  /*a8e0*/  IADD3 R3, R0, 0x50, RZ ;  /* 0x0000005000037810 */ /* 0x000fe20007ffe0ff */
[----:B------:R-:W-:Y:S01]  /*a8f0*/  IMAD R21, R14, 0x2, R15 ;  /* 0x000000020e157824 */ /* 0x000fe200078e020f */
[----:B------:R-:W-:Y:S01]  /*a900*/  IADD3 R20, R0, 0x52, RZ ;  /* 0x0000005200147810 */ /* 0x000fe20007ffe0ff */
[----:B------:R-:W-:-:S04]  /*a910*/  IMAD.WIDE R14, R15, 0x2, R4 ;  /* 0x000000020f0e7825 */ /* 0x000fc800078e0204 */
[----:B0-----:R-:W-:Y:S01]  /*a920*/  IMAD.WIDE R12, R21, 0x2, R4 ;  /* 0x00000002150c7825 */ /* 0x001fe200078e0204 */
[----:B------:R0:W-:Y:S01]  /*a930*/  @P3 STG.E.U16 [R14.64], R50 ;  /* 0x000000320e003986 */ /* 0x0001e2000c101506 */
[----:B--2---:R-:W-:Y:S02]  /*a940*/  PRMT R23, R49, 0x7632, R23 ;  /* 0x0000763231177816 */ /* 0x004fe40000000017 */
[----:B------:R-:W-:Y:S01]  /*a950*/  IMAD R7, R22, 0x2, R21 ;  /* 0x0000000216077824 */ /* 0x000fe200078e0215 */
[----:B------:R2:W-:Y:S01]  /*a960*/  @P2 STG.E.U16 [R12.64], R40 ;  /* 0x000000280c002986 */ /* 0x0005e2000c101506 */
[----:B------:R-:W-:Y:S01]  /*a970*/  IMAD.MOV.U32 R6, RZ, RZ, c[0x0][0x198] ;  /* 0x00006600ff067624 */ /* 0x000fe200078e00ff */
[----:B------:R-:W-:Y:S02]  /*a980*/  ISETP.LT.AND P3, PT, R3, c[0x0][0x17c], !P0 ;  /* 0x00005f0003007a0c */ /* 0x000fe40004761270 */
[----:B------:R-:W-:Y:S01]  /*a990*/  ISETP.LT.AND P2, PT, R20, c[0x0][0x17c], !P0 ;  /* 0x00005f0014007a0c */ /* 0x000fe20004741270 */
[----:B------:R-:W-:Y:S01]  /*a9a0*/  IMAD R21, R6, 0x2, R7 ;  /* 0x0000000206157824 */ /* 0x000fe200078e0207 */
[C---:B------:R-:W-:Y:S01]  /*a9b0*/  IADD3 R3, R0.reuse, 0x54, RZ ;  /* 0x0000005400037810 */ /* 0x040fe20007ffe0ff */
[----:B------:R-:W-:Y:S01]  /*a9c0*/  IMAD.WIDE R6, R7, 0x2, R4 ;  /* 0x0000000207067825 */ /* 0x000fe200078e0204 */
[----:B------:R-:W-:-:S03]  /*a9d0*/  IADD3 R20, R0, 0x56, RZ ;  /* 0x0000005600147810 */ /* 0x000fc60007ffe0ff */
        /* <DEDUP_REMOVED lines=50> */
[----:B------:R-:W-:Y:S02]  /*ad00*/  ISETP.LT.AND P5, PT, R3, c[0x0][0x17c], !P0 ;  /* 0x00005f0003007a0c */ /* 0x000fe400047a1270 */
[----:B--2---:R-:W-:Y:S01]  /*ad10*/  IMAD R15, R22, 0x2, R21 ;  /* 0x00000002160f7824 */ /* 0x004fe200078e0215 */
[----:B------:R2:W-:Y:S01]  /*ad20*/  @P4 STG.E.U16 [R6.64], R23 ;  /* 0x0000001706004986 */ /* 0x0005e2000c101506 */
[----:B------:R-:W-:Y:S01]  /*ad30*/  IMAD.MOV.U32 R14, RZ, RZ, c[0x0][0x198] ;  /* 0x00006600ff0e7624 */ /* 0x000fe200078e00ff */
[----:B------:R-:W-:Y:S02]  /*ad40*/  ISETP.LT.AND P4, PT, R20, c[0x0][0x17c], !P0 ;  /* 0x00005f0014007a0c */ /* 0x000fe40004781270 */
[----:B------:R-:W-:Y:S01]  /*ad50*/  IADD3 R3, R0, 0x68, RZ ;  /* 0x0000006800037810 */ /* 0x000fe20007ffe0ff */
[----:B------:R-:W-:Y:S01]  /*ad60*/  IMAD R21, R14, 0x2, R15 ;  /* 0x000000020e157824 */ /* 0x000fe200078e020f */
[----:B------:R-:W-:Y:S01]  /*ad70*/  IADD3 R20, R0, 0x6a, RZ ;  /* 0x0000006a00147810 */ /* 0x000fe20007ffe0ff */
[----:B------:R-:W-:Y:S01]  /*ad80*/  IMAD.WIDE R14, R15, 0x2, R4 ;  /* 0x000000020f0e7825 */ /* 0x000fe200078e0204 */
[----:B0-----:R-:W-:-:S03]  /*ad90*/  PRMT R25, R24, 0x7632, R25 ;  /* 0x0000763218197816 */ /* 0x001fc60000000019 */
[----:B------:R-:W-:Y:S01]  /*ada0*/  IMAD.WIDE R12, R21, 0x2, R4 ;  /* 0x00000002150c7825 */ /* 0x000fe200078e0204 */
        /* <DEDUP_REMOVED lines=8> */
[----:B------:R-:W-:Y:S01]  /*ae30*/  IADD3 R3, R0, 0x6c, RZ ;  /* 0x0000006c00037810 */ /* 0x000fe20007ffe0ff */
[----:B------:R-:W-:Y:S01]  /*ae40*/  IMAD.WIDE R6, R7, 0x2, R4 ;  /* 0x0000000207067825 */ /* 0x000fe200078e0204 */
[----:B0-----:R-:W-:-:S02]  /*ae50*/  PRMT R24, R70, 0x7632, R24 ;  /* 0x0000763246187816 */ /* 0x001fc40000000018 */
[----:B------:R-:W-:Y:S01]  /*ae60*/  IADD3 R20, R0, 0x6e, RZ ;  /* 0x0000006e00147810 */ /* 0x000fe20007ffe0ff */
[----:B------:R-:W-:Y:S01]  /*ae70*/  IMAD.WIDE R14, R21, 0x2, R4 ;  /* 0x00000002150e7825 */ /* 0x000fe200078e0204 */
        /* <DEDUP_REMOVED lines=125> */
[----:B------:R-:W-:Y:S01]  /*b650*/  IADD3 R20, R0, 0x9a, RZ ;  /* 0x0000009a00147810 */ /* 0x000fe20007ffe0ff */
[----:B------:R-:W-:Y:S01]  /*b660*/  IMAD R21, R14, 0x2, R15 ;  /* 0x000000020e157824 */ /* 0x000fe200078e020f */
[----:B------:R-:W-:Y:S01]  /*b670*/  ISETP.LT.AND P5, PT, R3, c[0x0][0x17c], !P0 ;  /* 0x00005f0003007a0c */ /* 0x000fe200047a1270 */
        /* <DEDUP_REMOVED lines=8> */
[----:B------:R-:W-:Y:S01]  /*b700*/  ISETP.LT.AND P2, PT, R20, c[0x0][0x17c], !P0 ;  /* 0x00005f0014007a0c */ /* 0x000fe20004741270 */
[----:B------:R-:W-:Y:S01]  /*b710*/  IMAD.MOV.U32 R20, RZ, RZ, c[0x0][0x198] ;  /* 0x00006600ff147624 */ /* 0x000fe200078e00ff */
[----:B------:R-:W-:Y:S01]  /*b720*/  ISETP.LT.AND P3, PT, R3, c[0x0][0x17c], !P0 ;  /* 0x00005f0003007a0c */ /* 0x000fe20004761270 */
[----:B------:R-:W-:Y:S01]  /*b730*/  IMAD R21, R6, 0x2, R7 ;  /* 0x0000000206157824 */ /* 0x000fe200078e0207 */
[----:B------:R-:W-:Y:S01]  /*b740*/  IADD3 R3, R0, 0x9c, RZ ;  /* 0x0000009c00037810 */ /* 0x000fe20007ffe0ff */
[----:B------:R-:W-:-:S04]  /*b750*/  IMAD.WIDE R6, R7, 0x2, R4 ;  /* 0x0000000207067825 */ /* 0x000fc800078e0204 */
[----:B0-----:R-:W-:Y:S01]  /*b760*/  IMAD.WIDE R14, R21, 0x2, R4 ;  /* 0x00000002150e7825 */ /* 0x001fe200078e0204 */
[----:B------:R0:W-:Y:S01]  /*b770*/  @P1 STG.E.U16 [R6.64], R33 ;  /* 0x0000002106001986 */ /* 0x0001e2000c101506 */
[----:B------:R-:W-:Y:S02]  /*b780*/  ISETP.LT.AND P1, PT, R3, c[0x0][0x17c], !P0 ;  /* 0x00005f0003007a0c */ /* 0x000fe40004721270 */
[----:B--2---:R-:W-:Y:S01]  /*b790*/  IMAD R13, R22, 0x2, R21 ;  /* 0x00000002160d7824 */ /* 0x004fe200078e0215 */
[----:B------:R2:W-:Y:S01]  /*b7a0*/  @P6 STG.E.U16 [R14.64], R23 ;  /* 0x000000170e006986 */ /* 0x0005e2000c101506 */
[----:B------:R-:W-:Y:S01]  /*b7b0*/  IMAD.MOV.U32 R12, RZ, RZ, c[0x0][0x198] ;  /* 0x00006600ff0c7624 */ /* 0x000fe200078e00ff */
[----:B------:R-:W-:Y:S02]  /*b7c0*/  PRMT R22, R35, 0x7632, R22 ;  /* 0x0000763223167816 */ /* 0x000fe40000000016 */
[----:B------:R-:W-:Y:S01]  /*b7d0*/  ISETP.LT.AND P6, PT, R18, c[0x0][0x17c], !P0 ;  /* 0x00005f0012007a0c */ /* 0x000fe200047c1270 */
[----:B------:R-:W-:Y:S01]  /*b7e0*/  IMAD R21, R12, 0x2, R13 ;  /* 0x000000020c157824 */ /* 0x000fe200078e020d */
[----:B------:R-:W-:Y:S01]  /*b7f0*/  IADD3 R3, R0, 0xa0, RZ ;  /* 0x000000a000037810 */ /* 0x000fe20007ffe0ff */
[--C-:B------:R-:W-:Y:S01]  /*b800*/  IMAD.WIDE R12, R13, 0x2, R4.reuse ;  /* 0x000000020d0c7825 */ /* 0x100fe200078e0204 */
[----:B------:R-:W-:Y:S03]  /*b810*/  LDS R23, [R2.X4+0x3c78] ;  /* 0x003c780002177984 */ /* 0x000fe60000004800 */
[----:B0-----:R-:W-:Y:S01]  /*b820*/  IMAD.WIDE R6, R21, 0x2, R4 ;  /* 0x0000000215067825 */ /* 0x001fe200078e0204 */
[----:B------:R0:W-:Y:S01]  /*b830*/  @P5 STG.E.U16 [R12.64], R35 ;  /* 0x000000230c005986 */ /* 0x0001e2000c101506 */
[----:B------:R-:W-:-:S02]  /*b840*/  ISETP.LT.AND P5, PT, R3, c[0x0][0x17c], !P0 ;  /* 0x00005f0003007a0c */ /* 0x000fc400047a1270 */
[----:B--2---:R-:W-:Y:S01]  /*b850*/  IMAD R15, R20, 0x2, R21 ;  /* 0x00000002140f7824 */ /* 0x004fe200078e0215 */
[----:B------:R2:W-:Y:S01]  /*b860*/  @P4 STG.E.U16 [R6.64], R22 ;  /* 0x0000001606004986 */ /* 0x0005e2000c101506 */
[----:B------:R-:W-:Y:S01]  /*b870*/  IMAD.MOV.U32 R14, RZ, RZ, c[0x0][0x198] ;  /* 0x00006600ff0e7624 */ /* 0x000fe200078e00ff */
[----:B------:R-:W-:Y:S01]  /*b880*/  PRMT R20, R32, 0x7632, R20 ;  /* 0x0000763220147816 */ /* 0x000fe20000000014 */
        /* <DEDUP_REMOVED lines=8> */
[--C-:B--2---:R-:W-:Y:S01]  /*b910*/  IMAD R7, R18, 0x2, R21.reuse ;  /* 0x0000000212077824 */ /* 0x104fe200078e0215 */
[----:B------:R2:W-:Y:S01]  /*b920*/  @P2 STG.E.U16 [R12.64], R20 ;  /* 0x000000140c002986 */ /* 0x0005e2000c101506 */
[----:B------:R-:W-:Y:S01]  /*b930*/  IMAD.MOV.U32 R6, RZ, RZ, c[0x0][0x198] ;  /* 0x00006600ff067624 */ /* 0x000fe200078e00ff */
[----:B------:R-:W-:Y:S01]  /*b940*/  PRMT R21, R19, 0x7632, R21 ;  /* 0x0000763213157816 */ /* 0x000fe20000000015 */
[----:B------:R-:W-:Y:S01]  /*b950*/  IMAD.MOV.U32 R22, RZ, RZ, c[0x0][0x198] ;  /* 0x00006600ff167624 */ /* 0x000fe200078e00ff */
        /* <DEDUP_REMOVED lines=12> */
[----:B------:R-:W-:Y:S01]  /*ba20*/  PRMT R20, R94, 0x7632, R20 ;  /* 0x000076325e147816 */ /* 0x000fe20000000014 */
        /* <DEDUP_REMOVED lines=142> */
[----:B------:R-:W-:Y:S02]  /*c310*/  ISETP.LT.AND P6, PT, R10, c[0x0][0x17c], !P0 ;  /* 0x00005f000a007a0c */ /* 0x000fe400047c1270 */
[----:B------:R-:W-:Y:S01]  /*c320*/  LDS R10, [R2.X4] ;  /* 0x00000000020a7984 */ /* 0x000fe20000004800 */
[----:B------:R-:W-:Y:S01]  /*c330*/  IMAD R17, R12, 0x2, R13 ;  /* 0x000000020c117824 */ /* 0x000fe200078e020d */
[----:B------:R-:W-:Y:S01]  /*c340*/  PRMT R18, R101, 0x7632, R18 ;  /* 0x0000763265127816 */ /* 0x000fe20000000012 */
        /* <DEDUP_REMOVED lines=8> */
[----:B------:R-:W-:Y:S02]  /*c3d0*/  IADD3 R3, R0, 0xde, RZ ;  /* 0x000000de00037810 */ /* 0x000fe40007ffe0ff */
[----:B------:R-:W3:Y:S01]  /*c3e0*/  LDS R17, [R2.X4+0x408] ;  /* 0x0004080002117984 */ /* 0x000ee20000004800 */
[----:B------:R-:W-:Y:S01]  /*c3f0*/  IMAD R19, R14, 0x2, R15 ;  /* 0x000000020e137824 */ /* 0x000fe200078e020f */
[----:B------:R-:W-:Y:S01]  /*c400*/  ISETP.LT.AND P4, PT, R3, c[0x0][0x17c], !P0 ;  /* 0x00005f0003007a0c */ /* 0x000fe20004781270 */
[----:B0-----:R-:W-:Y:S01]  /*c410*/  IMAD.WIDE R12, R15, 0x2, R4 ;  /* 0x000000020f0c7825 */ /* 0x001fe200078e0204 */
[----:B------:R-:W-:Y:S01]  /*c420*/  PRMT R15, R57, 0x7632, R15 ;  /* 0x00007632390f7816 */ /* 0x000fe2000000000f */
[----:B------:R-:W-:Y:S01]  /*c430*/  LDS R16, [R2.X4+0x810] ;  /* 0x0008100002107984 */ /* 0x000fe20000004800 */
[----:B------:R-:W-:Y:S01]  /*c440*/  IADD3 R3, R0, 0xe0, RZ ;  /* 0x000000e000037810 */ /* 0x000fe20007ffe0ff */
[----:B--2---:R-:W-:-:S02]  /*c450*/  IMAD.WIDE R6, R19, 0x2, R4 ;  /* 0x0000000213067825 */ /* 0x004fc400078e0204 */
[----:B------:R0:W-:Y:S01]  /*c460*/  @P3 STG.E.U16 [R12.64], R57 ;  /* 0x000000390c003986 */ /* 0x0001e2000c101506 */
[----:B------:R-:W-:Y:S01]  /*c470*/  ISETP.LT.AND P3, PT, R3, c[0x0][0x17c], !P0 ;  /* 0x00005f0003007a0c */ /* 0x000fe20004761270 */
[----:B------:R-:W-:Y:S01]  /*c480*/  IMAD R21, R14, 0x2, R19 ;  /* 0x000000020e157824 */ /* 0x000fe200078e0213 */
[----:B------:R-:W-:Y:S01]  /*c490*/  IADD3 R3, R0, 0xe4, RZ ;  /* 0x000000e400037810 */ /* 0x000fe20007ffe0ff */
[----:B------:R-:W2:Y:S01]  /*c4a0*/  LDS R19, [R2.X4+0xc18] ;  /* 0x000c180002137984 */ /* 0x000ea20000004800 */
[----:B------:R-:W-:-:S03]  /*c4b0*/  IMAD.MOV.U32 R18, RZ, RZ, c[0x0][0x198] ;  /* 0x00006600ff127624 */ /* 0x000fc600078e00ff */
[----:B------:R4:W-:Y:S01]  /*c4c0*/  @P2 STG.E.U16 [R6.64], R15 ;  /* 0x0000000f06002986 */ /* 0x0009e2000c101506 */
[----:B------:R-:W-:Y:S01]  /*c4d0*/  ISETP.LT.AND P2, PT, R9, c[0x0][0x17c], !P0 ;  /* 0x00005f0009007a0c */ /* 0x000fe20004741270 */
[----:B0-----:R-:W-:Y:S02]  /*c4e0*/  IMAD.MOV.U32 R12, RZ, RZ, c[0x0][0x198] ;  /* 0x00006600ff0c7624 */ /* 0x001fe400078e00ff */
[----:B------:R-:W-:Y:S01]  /*c4f0*/  LDS R13, [R2.X4+0x1020] ;  /* 0x00102000020d7984 */ /* 0x000fe20000004800 */
[----:B----4-:R-:W-:-:S04]  /*c500*/  IMAD.WIDE R14, R21, 0x2, R4 ;  /* 0x00000002150e7825 */ /* 0x010fc800078e0204 */
[----:B------:R-:W-:Y:S01]  /*c510*/  IMAD R7, R12, 0x2, R21 ;  /* 0x000000020c077824 */ /* 0x000fe200078e0215 */
[----:B-1----:R-:W-:Y:S01]  /*c520*/  F2FP.PACK_AB R12, R8, R11 ;  /* 0x0000000b080c723e */ /* 0x002fe200000000ff */
[----:B------:R-:W-:Y:S01]  /*c530*/  IMAD.MOV.U32 R6, RZ, RZ, c[0x0][0x198] ;  /* 0x00006600ff067624 */ /* 0x000fe200078e00ff */
[----:B------:R0:W-:Y:S01]  /*c540*/  @P1 STG.E.U16 [R14.64], R56 ;  /* 0x000000380e001986 */ /* 0x0001e2000c101506 */
[----:B------:R-:W-:Y:S02]  /*c550*/  ISETP.LT.AND P1, PT, R3, c[0x0][0x17c], !P0 ;  /* 0x00005f0003007a0c */ /* 0x000fe40004721270 */
[----:B------:R-:W-:Y:S01]  /*c560*/  IMAD R11, R6, 0x2, R7 ;  /* 0x00000002060b7824 */ /* 0x000fe200078e0207 */
[----:B------:R-:W1:Y:S01]  /*c570*/  LDS R14, [R2.X4+0x1428] ;  /* 0x00142800020e7984 */ /* 0x000e620000004800 */
[--C-:B------:R-:W-:Y:S01]  /*c580*/  IMAD.WIDE R6, R7, 0x2, R4.reuse ;  /* 0x0000000207067825 */ /* 0x100fe200078e0204 */
[----:B---3--:R-:W-:Y:S02]  /*c590*/  F2FP.PACK_AB R20, R17, R10 ;  /* 0x0000000a1114723e */ /* 0x008fe400000000ff */
[----:B------:R-:W-:Y:S01]  /*c5a0*/  IADD3 R10, R0, 0xe8, RZ ;  /* 0x000000e8000a7810 */ /* 0x000fe20007ffe0ff */
[----:B------:R-:W-:Y:S01]  /*c5b0*/  IMAD.WIDE R8, R11, 0x2, R4 ;  /* 0x000000020b087825 */ /* 0x000fe200078e0204 */
[----:B------:R-:W-:-:S02]  /*c5c0*/  PRMT R21, R12, 0x7632, R21 ;  /* 0x000076320c157816 */ /* 0x000fc40000000015 */
[----:B0-----:R-:W-:Y:S01]  /*c5d0*/  PRMT R15, R56, 0x7632, R15 ;  /* 0x00007632380f7816 */ /* 0x001fe2000000000f */
[----:B------:R-:W-:Y:S01]  /*c5e0*/  IMAD R11, R18, 0x2, R11 ;  /* 0x00000002120b7824 */ /* 0x000fe200078e020b */
[----:B------:R-:W-:-:S03]  /*c5f0*/  IADD3 R3, R0, 0xe6, RZ ;  /* 0x000000e600037810 */ /* 0x000fc60007ffe0ff */
[----:B------:R0:W-:Y:S01]  /*c600*/  @P6 STG.E.U16 [R6.64], R15 ;  /* 0x0000000f06006986 */ /* 0x0001e2000c101506 */
[----:B------:R-:W-:Y:S01]  /*c610*/  IMAD R17, R18, 0x2, R11 ;  /* 0x0000000212117824 */ /* 0x000fe200078e020b */
[----:B--2---:R-:W-:Y:S01]  /*c620*/  F2FP.PACK_AB R19, R19, R16 ;  /* 0x000000101313723e */ /* 0x004fe200000000ff */
[----:B------:R-:W-:Y:S01]  /*c630*/  IMAD.MOV.U32 R16, RZ, RZ, c[0x0][0x198] ;  /* 0x00006600ff107624 */ /* 0x000fe200078e00ff */
[----:B------:R-:W-:Y:S01]  /*c640*/  LDS R15, [R2.X4+0x1830] ;  /* 0x00183000020f7984 */ /* 0x000fe20000004800 */
[----:B------:R-:W-:Y:S02]  /*c650*/  ISETP.LT.AND P6, PT, R3, c[0x0][0x17c], !P0 ;  /* 0x00005f0003007a0c */ /* 0x000fe400047c1270 */
[----:B------:R-:W-:Y:S01]  /*c660*/  IADD3 R3, R0, 0xea, RZ ;  /* 0x000000ea00037810 */ /* 0x000fe20007ffe0ff */
[----:B------:R-:W2:Y:S04]  /*c670*/  LDS R18, [R2.X4+0x1c38] ;  /* 0x001c380002127984 */ /* 0x000ea80000004800 */
[----:B------:R3:W-:Y:S01]  /*c680*/  @P5 STG.E.U16 [R8.64], R12 ;  /* 0x0000000c08005986 */ /* 0x0007e2000c101506 */
[----:B0-----:R-:W-:Y:S01]  /*c690*/  IMAD.WIDE R6, R11, 0x2, R4 ;  /* 0x000000020b067825 */ /* 0x001fe200078e0204 */
[----:B------:R-:W-:-:S03]  /*c6a0*/  ISETP.LT.AND P5, PT, R10, c[0x0][0x17c], !P0 ;  /* 0x00005f000a007a0c */ /* 0x000fc600047a1270 */
[----:B------:R-:W-:Y:S01]  /*c6b0*/  IMAD R11, R22, 0x2, R17 ;  /* 0x00000002160b7824 */ /* 0x000fe200078e0211 */
[----:B------:R0:W-:Y:S01]  /*c6c0*/  @P4 STG.E.U16 [R6.64], R21 ;  /* 0x0000001506004986 */ /* 0x0001e2000c101506 */
[----:B------:R-:W-:Y:S01]  /*c6d0*/  IMAD.MOV.U32 R10, RZ, RZ, c[0x0][0x198] ;  /* 0x00006600ff0a7624 */ /* 0x000fe200078e00ff */
[----:B------:R-:W-:Y:S02]  /*c6e0*/  PRMT R22, R20, 0x7632, R22 ;  /* 0x0000763214167816 */ /* 0x000fe40000000016 */
[----:B------:R-:W-:Y:S01]  /*c6f0*/  ISETP.LT.AND P4, PT, R3, c[0x0][0x17c], !P0 ;  /* 0x00005f0003007a0c */ /* 0x000fe20004781270 */
[----:B---3--:R-:W-:Y:S01]  /*c700*/  IMAD.WIDE R8, R17, 0x2, R4 ;  /* 0x0000000211087825 */ /* 0x008fe200078e0204 */
[----:B------:R-:W-:Y:S02]  /*c710*/  IADD3 R3, R0, 0xee, RZ ;  /* 0x000000ee00037810 */ /* 0x000fe40007ffe0ff */
[----:B-1----:R-:W-:Y:S01]  /*c720*/  F2FP.PACK_AB R14, R14, R13 ;  /* 0x0000000d0e0e723e */ /* 0x002fe200000000ff */
[----:B------:R-:W-:Y:S01]  /*c730*/  IMAD R17, R10, 0x2, R11 ;  /* 0x000000020a117824 */ /* 0x000fe200078e020b */
[----:B------:R1:W-:Y:S01]  /*c740*/  @P3 STG.E.U16 [R8.64], R20 ;  /* 0x0000001408003986 */ /* 0x0003e2000c101506 */
[----:B------:R-:W-:Y:S01]  /*c750*/  IMAD.WIDE R10, R11, 0x2, R4 ;  /* 0x000000020b0a7825 */ /* 0x000fe200078e0204 */
[----:B------:R-:W-:-:S02]  /*c760*/  IADD3 R12, R0, 0xec, RZ ;  /* 0x000000ec000c7810 */ /* 0x000fc40007ffe0ff */
[----:B0-----:R-:W-:Y:S01]  /*c770*/  PRMT R21, R19, 0x7632, R21 ;  /* 0x0000763213157816 */ /* 0x001fe20000000015 */
[----:B------:R-:W-:Y:S01]  /*c780*/  IMAD.WIDE R6, R17, 0x2, R4 ;  /* 0x0000000211067825 */ /* 0x000fe200078e0204 */
[----:B------:R0:W-:Y:S01]  /*c790*/  @P2 STG.E.U16 [R10.64], R22 ;  /* 0x000000160a002986 */ /* 0x0001e2000c101506 */
[----:B------:R-:W-:Y:S02]  /*c7a0*/  ISETP.LT.AND P2, PT, R3, c[0x0][0x17c], !P0 ;  /* 0x00005f0003007a0c */ /* 0x000fe40004741270 */
[----:B------:R-:W-:Y:S01]  /*c7b0*/  ISETP.LT.AND P3, PT, R12, c[0x0][0x17c], !P0 ;  /* 0x00005f000c007a0c */ /* 0x000fe20004761270 */
[----:B------:R3:W-:Y:S01]  /*c7c0*/  @P1 STG.E.U16 [R6.64], R19 ;  /* 0x0000001306001986 */ /* 0x0007e2000c101506 */
[----:B------:R-:W-:Y:S01]  /*c7d0*/  IADD3 R3, R0, 0xf2, RZ ;  /* 0x000000f200037810 */ /* 0x000fe20007ffe0ff */
[----:B-1----:R-:W-:Y:S01]  /*c7e0*/  IMAD R9, R16, 0x2, R17 ;  /* 0x0000000210097824 */ /* 0x002fe200078e0211 */
[----:B------:R-:W-:Y:S01]  /*c7f0*/  IADD3 R12, R0, 0xf0, RZ ;  /* 0x000000f0000c7810 */ /* 0x000fe20007ffe0ff */
[----:B------:R-:W-:Y:S01]  /*c800*/  IMAD.MOV.U32 R8, RZ, RZ, c[0x0][0x198] ;  /* 0x00006600ff087624 */ /* 0x000fe200078e00ff */
[----:B------:R-:W-:Y:S01]  /*c810*/  LDS R16, [R2.X4+0x2040] ;  /* 0x0020400002107984 */ /* 0x000fe20000004800 */
[----:B------:R-:W-:Y:S01]  /*c820*/  IMAD.MOV.U32 R20, RZ, RZ, c[0x0][0x198] ;  /* 0x00006600ff147624 */ /* 0x000fe200078e00ff */
[----:B------:R-:W-:Y:S01]  /*c830*/  ISETP.LT.AND P1, PT, R12, c[0x0][0x17c], !P0 ;  /* 0x00005f000c007a0c */ /* 0x000fe20004721270 */
[----:B------:R-:W-:Y:S01]  /*c840*/  IMAD R13, R8, 0x2, R9 ;  /* 0x00000002080d7824 */ /* 0x000fe200078e0209 */
[----:B------:R-:W1:Y:S01]  /*c850*/  LDS R17, [R2.X4+0x2448] ;  /* 0x0024480002117984 */ /* 0x000e620000004800 */
[----:B------:R-:W-:Y:S01]  /*c860*/  IMAD.WIDE R8, R9, 0x2, R4 ;  /* 0x0000000209087825 */ /* 0x000fe200078e0204 */
[----:B--2---:R-:W-:-:S02]  /*c870*/  F2FP.PACK_AB R15, R18, R15 ;  /* 0x0000000f120f723e */ /* 0x004fc400000000ff */
[----:B------:R-:W-:Y:S01]  /*c880*/  LDS R18, [R2.X4+0x2850] ;  /* 0x0028500002127984 */ /* 0x000fe20000004800 */
[----:B0-----:R-:W-:Y:S01]  /*c890*/  IMAD R11, R20, 0x2, R13 ;  /* 0x00000002140b7824 */ /* 0x001fe200078e020d */
[----:B------:R-:W-:Y:S01]  /*c8a0*/  PRMT R22, R14, 0x7632, R22 ;  /* 0x000076320e167816 */ /* 0x000fe20000000016 */
[----:B------:R-:W-:Y:S01]  /*c8b0*/  IMAD.MOV.U32 R10, RZ, RZ, c[0x0][0x198] ;  /* 0x00006600ff0a7624 */ /* 0x000fe200078e00ff */
[----:B------:R-:W0:Y:S01]  /*c8c0*/  LDS R19, [R2.X4+0x2c58] ;  /* 0x002c580002137984 */ /* 0x000e220000004800 */
[----:B---3--:R-:W-:Y:S01]  /*c8d0*/  IMAD.WIDE R6, R13, 0x2, R4 ;  /* 0x000000020d067825 */ /* 0x008fe200078e0204 */
[----:B------:R-:W-:Y:S02]  /*c8e0*/  IADD3 R12, R0, 0xf6, RZ ;  /* 0x000000f6000c7810 */ /* 0x000fe40007ffe0ff */
[----:B------:R2:W-:Y:S01]  /*c8f0*/  @P6 STG.E.U16 [R8.64], R21 ;  /* 0x0000001508006986 */ /* 0x0005e2000c101506 */
[----:B------:R-:W-:Y:S01]  /*c900*/  IMAD R13, R10, 0x2, R11 ;  /* 0x000000020a0d7824 */ /* 0x000fe200078e020b */
[----:B------:R-:W-:Y:S01]  /*c910*/  ISETP.LT.AND P6, PT, R3, c[0x0][0x17c], !P0 ;  /* 0x00005f0003007a0c */ /* 0x000fe200047c1270 */
[----:B------:R-:W-:Y:S01]  /*c920*/  IMAD.WIDE R10, R11, 0x2, R4 ;  /* 0x000000020b0a7825 */ /* 0x000fe200078e0204 */
[----:B------:R-:W-:Y:S01]  /*c930*/  LDS R20, [R2.X4+0x3060] ;  /* 0x0030600002147984 */ /* 0x000fe20000004800 */
[----:B------:R-:W-:-:S03]  /*c940*/  IADD3 R3, R0, 0xf4, RZ ;  /* 0x000000f400037810 */ /* 0x000fc60007ffe0ff */
[----:B------:R-:W3:Y:S04]  /*c950*/  LDS R21, [R2.X4+0x3468] ;  /* 0x0034680002157984 */ /* 0x000ee80000004800 */
[----:B------:R4:W-:Y:S01]  /*c960*/  @P5 STG.E.U16 [R6.64], R14 ;  /* 0x0000000e06005986 */ /* 0x0009e2000c101506 */
[----:B--2---:R-:W-:Y:S01]  /*c970*/  IMAD.WIDE R8, R13, 0x2, R4 ;  /* 0x000000020d087825 */ /* 0x004fe200078e0204 */
[----:B------:R-:W-:Y:S02]  /*c980*/  ISETP.LT.AND P5, PT, R3, c[0x0][0x17c], !P0 ;  /* 0x00005f0003007a0c */ /* 0x000fe400047a1270 */
[----:B------:R2:W-:Y:S01]  /*c990*/  @P4 STG.E.U16 [R10.64], R22 ;  /* 0x000000160a004986 */ /* 0x0005e2000c101506 */
[----:B------:R-:W-:Y:S02]  /*c9a0*/  IADD3 R3, R0, 0xf8, RZ ;  /* 0x000000f800037810 */ /* 0x000fe40007ffe0ff */
[----:B------:R-:W-:Y:S01]  /*c9b0*/  ISETP.LT.AND P4, PT, R12, c[0x0][0x17c], !P0 ;  /* 0x00005f000c007a0c */ /* 0x000fe20004781270 */
[----:B------:R-:W3:Y:S01]  /*c9c0*/  LDS R22, [R2.X4+0x3870] ;  /* 0x0038700002167984 */ /* 0x000ee20000004800 */
[----:B------:R-:W-:-:S02]  /*c9d0*/  IMAD.MOV.U32 R12, RZ, RZ, c[0x0][0x198] ;  /* 0x00006600ff0c7624 */ /* 0x000fc400078e00ff */
[----:B----4-:R-:W-:Y:S01]  /*c9e0*/  IMAD.MOV.U32 R6, RZ, RZ, c[0x0][0x198] ;  /* 0x00006600ff067624 */ /* 0x010fe200078e00ff */
[----:B------:R4:W-:Y:S01]  /*c9f0*/  @P3 STG.E.U16 [R8.64], R15 ;  /* 0x0000000f08003986 */ /* 0x0009e2000c101506 */
[----:B------:R-:W-:Y:S02]  /*ca00*/  ISETP.LT.AND P3, PT, R3, c[0x0][0x17c], !P0 ;  /* 0x00005f0003007a0c */ /* 0x000fe40004761270 */
[C---:B------:R-:W-:Y:S01]  /*ca10*/  IMAD R7, R6.reuse, 0x2, R13 ;  /* 0x0000000206077824 */ /* 0x040fe200078e020d */
[----:B------:R-:W-:Y:S01]  /*ca20*/  PRMT R14, R15, 0x7632, R14 ;  /* 0x000076320f0e7816 */ /* 0x000fe2000000000e */
[----:B--2---:R-:W-:Y:S01]  /*ca30*/  IMAD.MOV.U32 R10, RZ, RZ, c[0x0][0x198] ;  /* 0x00006600ff0a7624 */ /* 0x004fe200078e00ff */
[----:B-1----:R-:W-:Y:S01]  /*ca40*/  F2FP.PACK_AB R16, R17, R16 ;  /* 0x000000101110723e */ /* 0x002fe200000000ff */
[----:B------:R-:W-:Y:S02]  /*ca50*/  IMAD R3, R6, 0x2, R7 ;  /* 0x0000000206037824 */ /* 0x000fe400078e0207 */
[----:B------:R-:W-:Y:S01]  /*ca60*/  IMAD.WIDE R6, R7, 0x2, R4 ;  /* 0x0000000207067825 */ /* 0x000fe200078e0204 */
[----:B0-----:R-:W-:-:S03]  /*ca70*/  F2FP.PACK_AB R18, R19, R18 ;  /* 0x000000121312723e */ /* 0x001fc600000000ff */
[----:B----4-:R-:W-:Y:S01]  /*ca80*/  IMAD.MOV.U32 R8, RZ, RZ, c[0x0][0x198] ;  /* 0x00006600ff087624 */ /* 0x010fe200078e00ff */
[----:B------:R0:W-:Y:S03]  /*ca90*/  @P2 STG.E.U16 [R6.64], R14 ;  /* 0x0000000e06002986 */ /* 0x0001e6000c101506 */
[----:B------:R-:W-:Y:S01]  /*caa0*/  IMAD R9, R8, 0x2, R3 ;  /* 0x0000000208097824 */ /* 0x000fe200078e0203 */
[----:B------:R-:W-:Y:S01]  /*cab0*/  IADD3 R8, R0, 0xfa, RZ ;  /* 0x000000fa00087810 */ /* 0x000fe20007ffe0ff */
[----:B------:R-:W-:-:S03]  /*cac0*/  IMAD.WIDE R2, R3, 0x2, R4 ;  /* 0x0000000203027825 */ /* 0x000fc600078e0204 */
[----:B------:R-:W-:Y:S01]  /*cad0*/  ISETP.LT.AND P2, PT, R8, c[0x0][0x17c], !P0 ;  /* 0x00005f0008007a0c */ /* 0x000fe20004741270 */
[----:B------:R-:W-:Y:S01]  /*cae0*/  IMAD R11, R10, 0x2, R9 ;  /* 0x000000020a0b7824 */ /* 0x000fe200078e0209 */
[C---:B------:R-:W-:Y:S01]  /*caf0*/  IADD3 R8, R0.reuse, 0xfc, RZ ;  /* 0x000000fc00087810 */ /* 0x040fe20007ffe0ff */
[----:B------:R1:W-:Y:S01]  /*cb00*/  @P1 STG.E.U16 [R2.64], R16 ;  /* 0x0000001002001986 */ /* 0x0003e2000c101506 */
[----:B------:R-:W-:Y:S01]  /*cb10*/  IADD3 R0, R0, 0xfe, RZ ;  /* 0x000000fe00007810 */ /* 0x000fe20007ffe0ff */
[----:B------:R-:W-:Y:S01]  /*cb20*/  IMAD R13, R12, 0x2, R11 ;  /* 0x000000020c0d7824 */ /* 0x000fe200078e020b */
[----:B------:R-:W-:Y:S01]  /*cb30*/  ISETP.LT.AND P1, PT, R8, c[0x0][0x17c], !P0 ;  /* 0x00005f0008007a0c */ /* 0x000fe20004721270 */
[----:B0-----:R-:W-:Y:S01]  /*cb40*/  IMAD.WIDE R6, R11, 0x2, R4 ;  /* 0x000000020b067825 */ /* 0x001fe200078e0204 */
[----:B------:R-:W-:Y:S02]  /*cb50*/  ISETP.LT.AND P0, PT, R0, c[0x0][0x17c], !P0 ;  /* 0x00005f0000007a0c */ /* 0x000fe40004701270 */
[----:B---3--:R-:W-:Y:S01]  /*cb60*/  F2FP.PACK_AB R20, R21, R20 ;  /* 0x000000141514723e */ /* 0x008fe200000000ff */
[----:B------:R-:W-:-:S02]  /*cb70*/  IMAD R15, R10, 0x2, R13 ;  /* 0x000000020a0f7824 */ /* 0x000fc400078e020d */
[----:B------:R-:W-:Y:S01]  /*cb80*/  IMAD.MOV.U32 R0, RZ, RZ, c[0x0][0x198] ;  /* 0x00006600ff007624 */ /* 0x000fe200078e00ff */
[----:B------:R-:W-:Y:S01]  /*cb90*/  F2FP.PACK_AB R22, R23, R22 ;  /* 0x000000161716723e */ /* 0x000fe200000000ff */
[----:B------:R-:W-:Y:S01]  /*cba0*/  IMAD R17, R12, 0x2, R15 ;  /* 0x000000020c117824 */ /* 0x000fe200078e020f */
[----:B-1----:R-:W-:Y:S01]  /*cbb0*/  PRMT R16, R16, 0x7632, R16 ;  /* 0x0000763210107816 */ /* 0x002fe20000000010 */
[----:B------:R-:W-:-:S04]  /*cbc0*/  IMAD.WIDE R2, R9, 0x2, R4 ;  /* 0x0000000209027825 */ /* 0x000fc800078e0204 */
[----:B------:R-:W-:Y:S01]  /*cbd0*/  IMAD R25, R10, 0x2, R17 ;  /* 0x000000020a197824 */ /* 0x000fe200078e0211 */
[----:B------:R0:W-:Y:S01]  /*cbe0*/  @P6 STG.E.U16 [R2.64], R16 ;  /* 0x0000001002006986 */ /* 0x0001e2000c101506 */
[----:B------:R-:W-:-:S03]  /*cbf0*/  IMAD.WIDE R8, R13, 0x2, R4 ;  /* 0x000000020d087825 */ /* 0x000fc600078e0204 */
[----:B------:R1:W-:Y:S01]  /*cc00*/  @P5 STG.E.U16 [R6.64], R18 ;  /* 0x0000001206005986 */ /* 0x0003e2000c101506 */
[----:B------:R-:W-:Y:S01]  /*cc10*/  IMAD R27, R0, 0x2, R25 ;  /* 0x00000002001b7824 */ /* 0x000fe200078e0219 */
[----:B------:R-:W-:Y:S01]  /*cc20*/  PRMT R0, R18, 0x7632, R0 ;  /* 0x0000763212007816 */ /* 0x000fe20000000000 */
[----:B------:R-:W-:-:S04]  /*cc30*/  IMAD.WIDE R10, R15, 0x2, R4 ;  /* 0x000000020f0a7825 */ /* 0x000fc800078e0204 */
[----:B------:R-:W-:Y:S01]  /*cc40*/  IMAD.WIDE R12, R17, 0x2, R4 ;  /* 0x00000002110c7825 */ /* 0x000fe200078e0204 */
[----:B0-----:R-:W-:Y:S01]  /*cc50*/  PRMT R3, R20, 0x7632, R3 ;  /* 0x0000763214037816 */ /* 0x001fe20000000003 */
[----:B------:R1:W-:Y:S02]  /*cc60*/  @P4 STG.E.U16 [R8.64], R0 ;  /* 0x0000000008004986 */ /* 0x0003e4000c101506 */
[--C-:B------:R-:W-:Y:S02]  /*cc70*/  IMAD.WIDE R14, R25, 0x2, R4.reuse ;  /* 0x00000002190e7825 */ /* 0x100fe400078e0204 */
[----:B------:R1:W-:Y:S02]  /*cc80*/  @P3 STG.E.U16 [R10.64], R20 ;  /* 0x000000140a003986 */ /* 0x0003e4000c101506 */
[----:B------:R-:W-:Y:S02]  /*cc90*/  IMAD.WIDE R4, R27, 0x2, R4 ;  /* 0x000000021b047825 */ /* 0x000fe400078e0204 */
[----:B------:R1:W-:Y:S04]  /*cca0*/  @P2 STG.E.U16 [R12.64], R3 ;  /* 0x000000030c002986 */ /* 0x0003e8000c101506 */
[----:B------:R1:W-:Y:S01]  /*ccb0*/  @P1 STG.E.U16 [R14.64], R22 ;  /* 0x000000160e001986 */ /* 0x0003e2000c101506 */
[----:B------:R-:W-:Y:S05]  /*ccc0*/  @!P0 EXIT ;  /* 0x000000000000894d */ /* 0x000fea0003800000 */
[----:B------:R-:W-:-:S05]  /*ccd0*/  PRMT R2, R22, 0x7632, R2 ;  /* 0x0000763216027816 */ /* 0x000fca0000000002 */
[----:B------:R-:W-:Y:S01]  /*cce0*/  STG.E.U16 [R4.64], R2 ;  /* 0x0000000204007986 */ /* 0x000fe2000c101506 */
[----:B------:R-:W-:Y:S05]  /*ccf0*/  EXIT ;  /* 0x000000000000794d */ /* 0x000fea0003800000 */
.L_x_3:
[----:B------:R-:W-:-:S00]  /*cd00*/  BRA `(.L_x_3) ;  /* 0xfffffff000007947 */ /* 0x000fc0000383ffff */
[----:B------:R-:W-:-:S00]  /*cd10*/  NOP ;  /* 0x0000000000007918 */ /* 0x000fc00000000000 */
        /* <DEDUP_REMOVED lines=14> */
.L_x_4:


//--------------------- .nv.shared.matmul_kernel_01234567891011 --------------------------
	.section	.nv.shared.matmul_kernel_01234567891011,"aw",@nobits
	.align	16
